	.target	sm_90a

	.elftype	@"ET_EXEC"


//--------------------- .note.nv.tkinfo           --------------------------
	.section	.note.nv.tkinfo,"",@"SHT_NOTE"
	.sectionflags	@"SHF_NOTE_NV_TKINFO"
	.tkinfo
        /*0018*/ 	.word	0x00000002
        /*0030*/ 	.string	""
        /*0030*/ 	.string	"ptxas"
        /*0030*/ 	.string	"Cuda compilation tools, release 13.0, V13.0.88"
        /*0030*/ 	.string	"Build cuda_13.0.r13.0/compiler.36424714_0"
        /*0030*/ 	.string	"-arch sm_90a -m 64 "



//--------------------- .note.nv.cuinfo           --------------------------
	.section	.note.nv.cuinfo,"",@"SHT_NOTE"
	.sectionflags	@"SHF_NOTE_NV_CUINFO"
        /*0018*/ 	.short	0x0002
        /*001a*/ 	.short	0x005a
        /*001c*/ 	.short	0x0082
	.zero		2


//--------------------- .nv.info                  --------------------------
	.section	.nv.info,"",@"SHT_CUDA_INFO"
	.align	4


	//----- nvinfo : EIATTR_REGCOUNT
	.align		4
        /*0000*/ 	.byte	0x04, 0x2f
        /*0002*/ 	.short	(.L_15 - .L_14)
	.align		4
.L_14:
        /*0004*/ 	.word	index@(_ZN7cutlass13device_kernelINS_4gemm6kernel13GemmUniversalIN4cute5tupleIJiiiiEEENS1_10collective13CollectiveMmaINS1_34MainloopSm90TmaGmmaWarpSpecializedILi3ENS5_IJNS4_1CILi1EEESB_SB_EEENS1_35KernelTmaWarpSpecializedCooperativeEEENS5_IJNSA_ILi128EEENSA_ILi256EEENSA_ILi32EEEEEENS_10tfloat32_tENS5_IJlSB_lEEESJ_SK_NS4_8TiledMMAINS4_8MMA_AtomIJNS4_4SM904GMMA30MMA_64x256x8_F32TF32TF32_SS_TNILNSO_7ScaleInE1ELSQ_1EEEEEENS4_6LayoutINS5_IJNSA_ILi2EEESB_SB_EEENS5_IJSB_NSA_ILi0EEESW_EEEEENS5_IJNS4_10UnderscoreESZ_SZ_EEEEENS4_13SM90_TMA_LOADENS4_14ComposedLayoutINS4_7SwizzleILi3ELi4ELi3EEENS4_18smem_ptr_flag_bitsILi32EEENST_INS5_IJNSA_ILi8EEESH_EEENS5_IJSH_SB_EEEEEEEvNS4_8identityES12_S1C_vS1D_EENS_8epilogue10collective6detail29Sm90TmaWarpSpecializedAdapterINS1G_15DefaultEpilogueISJ_SK_SK_NS1F_6thread17LinearCombinationISJ_Li1EffLNS1K_9ScaleType4KindE0ELNS_15FloatRoundStyleE2ESJ_EENS1_15EpilogueDefaultEEEEEvvEEEEvNT_6ParamsE)
        /*0008*/ 	.word	0x000000a8


	//----- nvinfo : EIATTR_FRAME_SIZE
	.align		4
.L_15:
        /*000c*/ 	.byte	0x04, 0x11
        /*000e*/ 	.short	(.L_17 - .L_16)
	.align		4
.L_16:
        /*0010*/ 	.word	index@(_ZN7cutlass13device_kernelINS_4gemm6kernel13GemmUniversalIN4cute5tupleIJiiiiEEENS1_10collective13CollectiveMmaINS1_34MainloopSm90TmaGmmaWarpSpecializedILi3ENS5_IJNS4_1CILi1EEESB_SB_EEENS1_35KernelTmaWarpSpecializedCooperativeEEENS5_IJNSA_ILi128EEENSA_ILi256EEENSA_ILi32EEEEEENS_10tfloat32_tENS5_IJlSB_lEEESJ_SK_NS4_8TiledMMAINS4_8MMA_AtomIJNS4_4SM904GMMA30MMA_64x256x8_F32TF32TF32_SS_TNILNSO_7ScaleInE1ELSQ_1EEEEEENS4_6LayoutINS5_IJNSA_ILi2EEESB_SB_EEENS5_IJSB_NSA_ILi0EEESW_EEEEENS5_IJNS4_10UnderscoreESZ_SZ_EEEEENS4_13SM90_TMA_LOADENS4_14ComposedLayoutINS4_7SwizzleILi3ELi4ELi3EEENS4_18smem_ptr_flag_bitsILi32EEENST_INS5_IJNSA_ILi8EEESH_EEENS5_IJSH_SB_EEEEEEEvNS4_8identityES12_S1C_vS1D_EENS_8epilogue10collective6detail29Sm90TmaWarpSpecializedAdapterINS1G_15DefaultEpilogueISJ_SK_SK_NS1F_6thread17LinearCombinationISJ_Li1EffLNS1K_9ScaleType4KindE0ELNS_15FloatRoundStyleE2ESJ_EENS1_15EpilogueDefaultEEEEEvvEEEEvNT_6ParamsE)
        /*0014*/ 	.word	0x00000000


	//----- nvinfo : EIATTR_MIN_STACK_SIZE
	.align		4
.L_17:
        /*0018*/ 	.byte	0x04, 0x12
        /*001a*/ 	.short	(.L_19 - .L_18)
	.align		4
.L_18:
        /*001c*/ 	.word	index@(_ZN7cutlass13device_kernelINS_4gemm6kernel13GemmUniversalIN4cute5tupleIJiiiiEEENS1_10collective13CollectiveMmaINS1_34MainloopSm90TmaGmmaWarpSpecializedILi3ENS5_IJNS4_1CILi1EEESB_SB_EEENS1_35KernelTmaWarpSpecializedCooperativeEEENS5_IJNSA_ILi128EEENSA_ILi256EEENSA_ILi32EEEEEENS_10tfloat32_tENS5_IJlSB_lEEESJ_SK_NS4_8TiledMMAINS4_8MMA_AtomIJNS4_4SM904GMMA30MMA_64x256x8_F32TF32TF32_SS_TNILNSO_7ScaleInE1ELSQ_1EEEEEENS4_6LayoutINS5_IJNSA_ILi2EEESB_SB_EEENS5_IJSB_NSA_ILi0EEESW_EEEEENS5_IJNS4_10UnderscoreESZ_SZ_EEEEENS4_13SM90_TMA_LOADENS4_14ComposedLayoutINS4_7SwizzleILi3ELi4ELi3EEENS4_18smem_ptr_flag_bitsILi32EEENST_INS5_IJNSA_ILi8EEESH_EEENS5_IJSH_SB_EEEEEEEvNS4_8identityES12_S1C_vS1D_EENS_8epilogue10collective6detail29Sm90TmaWarpSpecializedAdapterINS1G_15DefaultEpilogueISJ_SK_SK_NS1F_6thread17LinearCombinationISJ_Li1EffLNS1K_9ScaleType4KindE0ELNS_15FloatRoundStyleE2ESJ_EENS1_15EpilogueDefaultEEEEEvvEEEEvNT_6ParamsE)
        /*0020*/ 	.word	0x00000000
.L_19:


//--------------------- .nv.compat                --------------------------
	.section	.nv.compat,"",@"SHT_CUDA_COMPAT_INFO"
	.align	4
        /*0000*/ 	.byte	0x02, 0x09, 0x01, 0x00, 0x02, 0x02, 0x04, 0x00, 0x02, 0x05, 0x05, 0x00, 0x03, 0x07, 0x01, 0x01
        /*0010*/ 	.byte	0x02, 0x03, 0x01, 0x00, 0x02, 0x06, 0x01, 0x00, 0x04, 0x0b, 0x08, 0x00, 0x00, 0x00, 0x00, 0x00
        /*0020*/ 	.byte	0x00, 0x00, 0x00, 0x00


//--------------------- .nv.info._ZN7cutlass13device_kernelINS_4gemm6kernel13GemmUniversalIN4cute5tupleIJiiiiEEENS1_10collective13CollectiveMmaINS1_34MainloopSm90TmaGmmaWarpSpecializedILi3ENS5_IJNS4_1CILi1EEESB_SB_EEENS1_35KernelTmaWarpSpecializedCooperativeEEENS5_IJNSA_ILi128EEENSA_ILi256EEENSA_ILi32EEEEEENS_10tfloat32_tENS5_IJlSB_lEEESJ_SK_NS4_8TiledMMAINS4_8MMA_AtomIJNS4_4SM904GMMA30MMA_64x256x8_F32TF32TF32_SS_TNILNSO_7ScaleInE1ELSQ_1EEEEEENS4_6LayoutINS5_IJNSA_ILi2EEESB_SB_EEENS5_IJSB_NSA_ILi0EEESW_EEEEENS5_IJNS4_10UnderscoreESZ_SZ_EEEEENS4_13SM90_TMA_LOADENS4_14ComposedLayoutINS4_7SwizzleILi3ELi4ELi3EEENS4_18smem_ptr_flag_bitsILi32EEENST_INS5_IJNSA_ILi8EEESH_EEENS5_IJSH_SB_EEEEEEEvNS4_8identityES12_S1C_vS1D_EENS_8epilogue10collective6detail29Sm90TmaWarpSpecializedAdapterINS1G_15DefaultEpilogueISJ_SK_SK_NS1F_6thread17LinearCombinationISJ_Li1EffLNS1K_9ScaleType4KindE0ELNS_15FloatRoundStyleE2ESJ_EENS1_15EpilogueDefaultEEEEEvvEEEEvNT_6ParamsE --------------------------
	.section	.nv.info._ZN7cutlass13device_kernelINS_4gemm6kernel13GemmUniversalIN4cute5tupleIJiiiiEEENS1_10collective13CollectiveMmaINS1_34MainloopSm90TmaGmmaWarpSpecializedILi3ENS5_IJNS4_1CILi1EEESB_SB_EEENS1_35KernelTmaWarpSpecializedCooperativeEEENS5_IJNSA_ILi128EEENSA_ILi256EEENSA_ILi32EEEEEENS_10tfloat32_tENS5_IJlSB_lEEESJ_SK_NS4_8TiledMMAINS4_8MMA_AtomIJNS4_4SM904GMMA30MMA_64x256x8_F32TF32TF32_SS_TNILNSO_7ScaleInE1ELSQ_1EEEEEENS4_6LayoutINS5_IJNSA_ILi2EEESB_SB_EEENS5_IJSB_NSA_ILi0EEESW_EEEEENS5_IJNS4_10UnderscoreESZ_SZ_EEEEENS4_13SM90_TMA_LOADENS4_14ComposedLayoutINS4_7SwizzleILi3ELi4ELi3EEENS4_18smem_ptr_flag_bitsILi32EEENST_INS5_IJNSA_ILi8EEESH_EEENS5_IJSH_SB_EEEEEEEvNS4_8identityES12_S1C_vS1D_EENS_8epilogue10collective6detail29Sm90TmaWarpSpecializedAdapterINS1G_15DefaultEpilogueISJ_SK_SK_NS1F_6thread17LinearCombinationISJ_Li1EffLNS1K_9ScaleType4KindE0ELNS_15FloatRoundStyleE2ESJ_EENS1_15EpilogueDefaultEEEEEvvEEEEvNT_6ParamsE,"",@"SHT_CUDA_INFO"
	.sectionflags	@""
	.align	4


	//----- nvinfo : EIATTR_CUDA_API_VERSION
	.align		4
        /*0000*/ 	.byte	0x04, 0x37
        /*0002*/ 	.short	(.L_21 - .L_20)
.L_20:
        /*0004*/ 	.word	0x00000082


	//----- nvinfo : EIATTR_KPARAM_INFO
	.align		4
.L_21:
        /*0008*/ 	.byte	0x04, 0x17
        /*000a*/ 	.short	(.L_23 - .L_22)
.L_22:
        /*000c*/ 	.word	0x00000000
        /*0010*/ 	.short	0x0000
        /*0012*/ 	.short	0x0070
        /*0014*/ 	.byte	0x00, 0xf0, 0x01, 0x10


	//----- nvinfo : EIATTR_SPARSE_MMA_MASK
	.align		4
.L_23:
        /*0018*/ 	.byte	0x03, 0x50
        /*001a*/ 	.short	0x0000


	//----- nvinfo : EIATTR_MAXREG_COUNT
	.align		4
        /*001c*/ 	.byte	0x03, 0x1b
        /*001e*/ 	.short	0x00a8


	//----- nvinfo : EIATTR_NUM_BARRIERS
	.align		4
        /*0020*/ 	.byte	0x02, 0x4c
        /*0022*/ 	.byte	0x01
	.zero		1


	//----- nvinfo : EIATTR_EXTERNS
	.align		4
        /*0024*/ 	.byte	0x04, 0x0f
        /*0026*/ 	.short	(.L_25 - .L_24)


	//   ....[0]....
	.align		4
.L_24:
        /*0028*/ 	.word	index@(__assertfail)


	//----- nvinfo : EIATTR_MERCURY_ISA_VERSION
	.align		4
.L_25:
        /*002c*/ 	.byte	0x03, 0x5f
        /*002e*/ 	.short	0x0101


	//----- nvinfo : EIATTR_INT_WARP_WIDE_INSTR_OFFSETS
	.align		4
        /*0030*/ 	.byte	0x04, 0x31
        /*0032*/ 	.short	(.L_27 - .L_26)


	//   ....[0]....
.L_26:
        /*0034*/ 	.word	0x00000390


	//   ....[1]....
        /*0038*/ 	.word	0x000003c0


	//   ....[2]....
        /*003c*/ 	.word	0x000004a0


	//----- nvinfo : EIATTR_COOP_GROUP_MASK_REGIDS
	.align		4
.L_27:
        /*0040*/ 	.byte	0x04, 0x29
        /*0042*/ 	.short	(.L_29 - .L_28)


	//   ....[0]....
.L_28:
        /*0044*/ 	.word	0xffffffff


	//   ....[1]....
        /*0048*/ 	.word	0xffffffff


	//   ....[2]....
        /*004c*/ 	.word	0xffffffff


	//   ....[3]....
        /*0050*/ 	.word	0xffffffff


	//   ....[4]....
        /*0054*/ 	.word	0xffffffff


	//----- nvinfo : EIATTR_COOP_GROUP_INSTR_OFFSETS
	.align		4
.L_29:
        /*0058*/ 	.byte	0x04, 0x28
        /*005a*/ 	.short	(.L_31 - .L_30)


	//   ....[0]....
.L_30:
        /*005c*/ 	.word	0x00000060


	//   ....[1]....
        /*0060*/ 	.word	0x00000070


	//   ....[2]....
        /*0064*/ 	.word	0x00000130


	//   ....[3]....
        /*0068*/ 	.word	0x000002a0


	//   ....[4]....
        /*006c*/ 	.word	0x00000f50


	//----- nvinfo : EIATTR_REG_RECONFIG
	.align		4
.L_31:
        /*0070*/ 	.byte	0x01, 0x54
	.zero		2


	//----- nvinfo : EIATTR_SYSCALL_OFFSETS
	.align		4
        /*0074*/ 	.byte	0x04, 0x46
        /*0076*/ 	.short	(.L_33 - .L_32)


	//   ....[0]....
.L_32:
        /*0078*/ 	.word	0x00001110


	//----- nvinfo : EIATTR_MBARRIER_INSTR_OFFSETS
	.align		4
.L_33:
        /*007c*/ 	.byte	0x04, 0x39
        /*007e*/ 	.short	(.L_35 - .L_34)


	//   ....[0]....
.L_34:
        /*0080*/ 	.word	0x00000230
        /*0084*/ 	.word	0x000000ff
        /*0088*/ 	.word	0x00000000
        /*008c*/ 	.short	0x0100
        /*008e*/ 	.byte	0x08
	.zero		1


	//   ....[1]....
        /*0090*/ 	.word	0x00000240
        /*0094*/ 	.word	0x000000ff
        /*0098*/ 	.word	0x00000018
        /*009c*/ 	.short	0x0100
        /*009e*/ 	.byte	0x08
	.zero		1


	//   ....[2]....
        /*00a0*/ 	.word	0x00000250
        /*00a4*/ 	.word	0x000000ff
        /*00a8*/ 	.word	0x00000008
        /*00ac*/ 	.short	0x0100
        /*00ae*/ 	.byte	0x08
	.zero		1


	//   ....[3]....
        /*00b0*/ 	.word	0x00000260
        /*00b4*/ 	.word	0x000000ff
        /*00b8*/ 	.word	0x00000020
        /*00bc*/ 	.short	0x0100
        /*00be*/ 	.byte	0x08
	.zero		1


	//   ....[4]....
        /*00c0*/ 	.word	0x00000270
        /*00c4*/ 	.word	0x000000ff
        /*00c8*/ 	.word	0x00000010
        /*00cc*/ 	.short	0x0100
        /*00ce*/ 	.byte	0x08
	.zero		1


	//   ....[5]....
        /*00d0*/ 	.word	0x00000280
        /*00d4*/ 	.word	0x000000ff
        /*00d8*/ 	.word	0x00000028
        /*00dc*/ 	.short	0x0100
        /*00de*/ 	.byte	0x08
	.zero		1


	//   ....[6]....
        /*00e0*/ 	.word	0x00000510
        /*00e4*/ 	.word	0x000000ff
        /*00e8*/ 	.word	0x00000040
        /*00ec*/ 	.short	0x0100
        /*00ee*/ 	.byte	0x06
	.zero		1


	//   ....[7]....
        /*00f0*/ 	.word	0x00000570
        /*00f4*/ 	.word	0x000000ff
        /*00f8*/ 	.word	0x00000048
        /*00fc*/ 	.short	0x0100
        /*00fe*/ 	.byte	0x06
	.zero		1


	//   ....[8]....
        /*0100*/ 	.word	0x00001190
        /*0104*/ 	.word	0x00000003
        /*0108*/ 	.word	0x00000000
        /*010c*/ 	.short	0x010a
        /*010e*/ 	.byte	0x3f
	.zero		1


	//   ....[9]....
        /*0110*/ 	.word	0x000011d0
        /*0114*/ 	.word	0x00000003
        /*0118*/ 	.word	0x00000000
        /*011c*/ 	.short	0x010a
        /*011e*/ 	.byte	0x3f
	.zero		1


	//   ....[10]....
        /*0120*/ 	.word	0x000015a0
        /*0124*/ 	.word	0x000000ff
        /*0128*/ 	.word	0x00000000
        /*012c*/ 	.short	0x010a
        /*012e*/ 	.byte	0x08
	.zero		1


	//   ....[11]....
        /*0130*/ 	.word	0x000015e0
        /*0134*/ 	.word	0x000000ff
        /*0138*/ 	.word	0x00000000
        /*013c*/ 	.short	0x010a
        /*013e*/ 	.byte	0x08
	.zero		1


	//   ....[12]....
        /*0140*/ 	.word	0x00001870
        /*0144*/ 	.word	0x000000ff
        /*0148*/ 	.word	0x00000000
        /*014c*/ 	.short	0x0101
        /*014e*/ 	.byte	0x08
	.zero		1


	//   ....[13]....
        /*0150*/ 	.word	0x00001a70
        /*0154*/ 	.word	0x000000ff
        /*0158*/ 	.word	0x00000000
        /*015c*/ 	.short	0x0101
        /*015e*/ 	.byte	0x06
	.zero		1


	//   ....[14]....
        /*0160*/ 	.word	0x0000a8d0
        /*0164*/ 	.word	0x0000000e
        /*0168*/ 	.word	0x00000018
        /*016c*/ 	.short	0x010a
        /*016e*/ 	.byte	0x3f
	.zero		1


	//   ....[15]....
        /*0170*/ 	.word	0x0000ac50
        /*0174*/ 	.word	0x00000006
        /*0178*/ 	.word	0x00000048
        /*017c*/ 	.short	0x0101
        /*017e*/ 	.byte	0x3f
	.zero		1


	//   ....[16]....
        /*0180*/ 	.word	0x0000b380
        /*0184*/ 	.word	0x00000007
        /*0188*/ 	.word	0x00000000
        /*018c*/ 	.short	0x010a
        /*018e*/ 	.byte	0x3f
	.zero		1


	//   ....[17]....
        /*0190*/ 	.word	0x0000b400
        /*0194*/ 	.word	0x00000009
        /*0198*/ 	.word	0x00000000
        /*019c*/ 	.short	0x010a
        /*019e*/ 	.byte	0x3f
	.zero		1


	//   ....[18]....
        /*01a0*/ 	.word	0x0000b490
        /*01a4*/ 	.word	0x00000003
        /*01a8*/ 	.word	0x00000000
        /*01ac*/ 	.short	0x010a
        /*01ae*/ 	.byte	0x3f
	.zero		1


	//   ....[19]....
        /*01b0*/ 	.word	0x0000b4f0
        /*01b4*/ 	.word	0x00000003
        /*01b8*/ 	.word	0x00000000
        /*01bc*/ 	.short	0x010a
        /*01be*/ 	.byte	0x3f
	.zero		1


	//   ....[20]....
        /*01c0*/ 	.word	0x0000b550
        /*01c4*/ 	.word	0x00000004
        /*01c8*/ 	.word	0x00000000
        /*01cc*/ 	.short	0x010a
        /*01ce*/ 	.byte	0x3f
	.zero		1


	//   ....[21]....
        /*01d0*/ 	.word	0x0000b620
        /*01d4*/ 	.word	0x0000000e
        /*01d8*/ 	.word	0x00000018
        /*01dc*/ 	.short	0x010a
        /*01de*/ 	.byte	0x3f
	.zero		1


	//   ....[22]....
        /*01e0*/ 	.word	0x0000b6f0
        /*01e4*/ 	.word	0x00000007
        /*01e8*/ 	.word	0x00000000
        /*01ec*/ 	.short	0x010a
        /*01ee*/ 	.byte	0x3f
	.zero		1


	//   ....[23]....
        /*01f0*/ 	.word	0x0000b740
        /*01f4*/ 	.word	0x00000009
        /*01f8*/ 	.word	0x00000000
        /*01fc*/ 	.short	0x010a
        /*01fe*/ 	.byte	0x3f
	.zero		1


	//----- nvinfo : EIATTR_NUM_MBARRIERS
	.align		4
.L_35:
        /*0200*/ 	.byte	0x03, 0x38
        /*0202*/ 	.short	0x0008


	//----- nvinfo : EIATTR_EXIT_INSTR_OFFSETS
	.align		4
        /*0204*/ 	.byte	0x04, 0x1c
        /*0206*/ 	.short	(.L_37 - .L_36)


	//   ....[0]....
.L_36:
        /*0208*/ 	.word	0x000005c0


	//   ....[1]....
        /*020c*/ 	.word	0x00000e80


	//   ....[2]....
        /*0210*/ 	.word	0x00009f40


	//   ....[3]....
        /*0214*/ 	.word	0x0000a570


	//   ....[4]....
        /*0218*/ 	.word	0x0000b4e0


	//----- nvinfo : EIATTR_MAX_THREADS
	.align		4
.L_37:
        /*021c*/ 	.byte	0x04, 0x05
        /*021e*/ 	.short	(.L_39 - .L_38)
.L_38:
        /*0220*/ 	.word	0x00000180
        /*0224*/ 	.word	0x00000001
        /*0228*/ 	.word	0x00000001


	//----- nvinfo : EIATTR_CRS_STACK_SIZE
	.align		4
.L_39:
        /*022c*/ 	.byte	0x04, 0x1e
        /*022e*/ 	.short	(.L_41 - .L_40)
.L_40:
        /*0230*/ 	.word	0x00000000


	//----- nvinfo : EIATTR_CBANK_PARAM_SIZE
	.align		4
.L_41:
        /*0234*/ 	.byte	0x03, 0x19
        /*0236*/ 	.short	0x0470


	//----- nvinfo : EIATTR_PARAM_CBANK
	.align		4
        /*0238*/ 	.byte	0x04, 0x0a
        /*023a*/ 	.short	(.L_43 - .L_42)
	.align		4
.L_42:
        /*023c*/ 	.word	index@(.nv.constant0._ZN7cutlass13device_kernelINS_4gemm6kernel13GemmUniversalIN4cute5tupleIJiiiiEEENS1_10collective13CollectiveMmaINS1_34MainloopSm90TmaGmmaWarpSpecializedILi3ENS5_IJNS4_1CILi1EEESB_SB_EEENS1_35KernelTmaWarpSpecializedCooperativeEEENS5_IJNSA_ILi128EEENSA_ILi256EEENSA_ILi32EEEEEENS_10tfloat32_tENS5_IJlSB_lEEESJ_SK_NS4_8TiledMMAINS4_8MMA_AtomIJNS4_4SM904GMMA30MMA_64x256x8_F32TF32TF32_SS_TNILNSO_7ScaleInE1ELSQ_1EEEEEENS4_6LayoutINS5_IJNSA_ILi2EEESB_SB_EEENS5_IJSB_NSA_ILi0EEESW_EEEEENS5_IJNS4_10UnderscoreESZ_SZ_EEEEENS4_13SM90_TMA_LOADENS4_14ComposedLayoutINS4_7SwizzleILi3ELi4ELi3EEENS4_18smem_ptr_flag_bitsILi32EEENST_INS5_IJNSA_ILi8EEESH_EEENS5_IJSH_SB_EEEEEEEvNS4_8identityES12_S1C_vS1D_EENS_8epilogue10collective6detail29Sm90TmaWarpSpecializedAdapterINS1G_15DefaultEpilogueISJ_SK_SK_NS1F_6thread17LinearCombinationISJ_Li1EffLNS1K_9ScaleType4KindE0ELNS_15FloatRoundStyleE2ESJ_EENS1_15EpilogueDefaultEEEEEvvEEEEvNT_6ParamsE)
        /*0240*/ 	.short	0x0210
        /*0242*/ 	.short	0x0470


	//----- nvinfo : EIATTR_SW_WAR
	.align		4
.L_43:
        /*0244*/ 	.byte	0x04, 0x36
        /*0246*/ 	.short	(.L_45 - .L_44)
.L_44:
        /*0248*/ 	.word	0x00000008
.L_45:


//--------------------- .nv.callgraph             --------------------------
	.section	.nv.callgraph,"",@"SHT_CUDA_CALLGRAPH"
	.align	4
	.sectionentsize	8
	.align		4
        /*0000*/ 	.word	0x00000000
	.align		4
        /*0004*/ 	.word	0xffffffff
	.align		4
        /*0008*/ 	.word	index@(_ZN7cutlass13device_kernelINS_4gemm6kernel13GemmUniversalIN4cute5tupleIJiiiiEEENS1_10collective13CollectiveMmaINS1_34MainloopSm90TmaGmmaWarpSpecializedILi3ENS5_IJNS4_1CILi1EEESB_SB_EEENS1_35KernelTmaWarpSpecializedCooperativeEEENS5_IJNSA_ILi128EEENSA_ILi256EEENSA_ILi32EEEEEENS_10tfloat32_tENS5_IJlSB_lEEESJ_SK_NS4_8TiledMMAINS4_8MMA_AtomIJNS4_4SM904GMMA30MMA_64x256x8_F32TF32TF32_SS_TNILNSO_7ScaleInE1ELSQ_1EEEEEENS4_6LayoutINS5_IJNSA_ILi2EEESB_SB_EEENS5_IJSB_NSA_ILi0EEESW_EEEEENS5_IJNS4_10UnderscoreESZ_SZ_EEEEENS4_13SM90_TMA_LOADENS4_14ComposedLayoutINS4_7SwizzleILi3ELi4ELi3EEENS4_18smem_ptr_flag_bitsILi32EEENST_INS5_IJNSA_ILi8EEESH_EEENS5_IJSH_SB_EEEEEEEvNS4_8identityES12_S1C_vS1D_EENS_8epilogue10collective6detail29Sm90TmaWarpSpecializedAdapterINS1G_15DefaultEpilogueISJ_SK_SK_NS1F_6thread17LinearCombinationISJ_Li1EffLNS1K_9ScaleType4KindE0ELNS_15FloatRoundStyleE2ESJ_EENS1_15EpilogueDefaultEEEEEvvEEEEvNT_6ParamsE)
	.align		4
        /*000c*/ 	.word	index@(__assertfail)
	.align		4
        /*0010*/ 	.word	0x00000000
	.align		4
        /*0014*/ 	.word	0xfffffffe
	.align		4
        /*0018*/ 	.word	0x00000000
	.align		4
        /*001c*/ 	.word	0xfffffffd
	.align		4
        /*0020*/ 	.word	0x00000000
	.align		4
        /*0024*/ 	.word	0xfffffffc


//--------------------- .nv.constant4             --------------------------
	.section	.nv.constant4,"a",@progbits
	.align	8
	.align		8
.nv.constant4:
        /*0000*/ 	.dword	__assertfail
	.align		8
        /*0008*/ 	.dword	__unnamed_1
	.align		8
        /*0010*/ 	.dword	_ZN39_INTERNAL_04f2366e_4_k_cu_8bfea1c0_60264cuda3std3__45__cpo5beginE
	.align		8
        /*0018*/ 	.dword	_ZN39_INTERNAL_04f2366e_4_k_cu_8bfea1c0_60264cuda3std3__45__cpo3endE
	.align		8
        /*0020*/ 	.dword	_ZN39_INTERNAL_04f2366e_4_k_cu_8bfea1c0_60264cuda3std3__45__cpo6cbeginE
	.align		8
        /*0028*/ 	.dword	_ZN39_INTERNAL_04f2366e_4_k_cu_8bfea1c0_60264cuda3std3__45__cpo4cendE
	.align		8
        /*0030*/ 	.dword	_ZN39_INTERNAL_04f2366e_4_k_cu_8bfea1c0_60264cuda3std3__441_GLOBAL__N__04f2366e_4_k_cu_8bfea1c0_60266ignoreE
	.align		8
        /*0038*/ 	.dword	_ZN39_INTERNAL_04f2366e_4_k_cu_8bfea1c0_60264cuda3std3__419piecewise_constructE
	.align		8
        /*0040*/ 	.dword	_ZN39_INTERNAL_04f2366e_4_k_cu_8bfea1c0_60264cuda3std3__48in_placeE
	.align		8
        /*0048*/ 	.dword	_ZN39_INTERNAL_04f2366e_4_k_cu_8bfea1c0_60264cuda3std6ranges3__45__cpo4swapE
	.align		8
        /*0050*/ 	.dword	_ZN39_INTERNAL_04f2366e_4_k_cu_8bfea1c0_60264cuda3std6ranges3__45__cpo9iter_moveE
	.align		8
        /*0058*/ 	.dword	_ZN39_INTERNAL_04f2366e_4_k_cu_8bfea1c0_60264cute7productE
	.align		8
        /*0060*/ 	.dword	_ZN39_INTERNAL_04f2366e_4_k_cu_8bfea1c0_60264cute1_E
	.align		8
        /*0068*/ 	.dword	$str$22
	.align		8
        /*0070*/ 	.dword	$str$23


//--------------------- .text._ZN7cutlass13device_kernelINS_4gemm6kernel13GemmUniversalIN4cute5tupleIJiiiiEEENS1_10collective13CollectiveMmaINS1_34MainloopSm90TmaGmmaWarpSpecializedILi3ENS5_IJNS4_1CILi1EEESB_SB_EEENS1_35KernelTmaWarpSpecializedCooperativeEEENS5_IJNSA_ILi128EEENSA_ILi256EEENSA_ILi32EEEEEENS_10tfloat32_tENS5_IJlSB_lEEESJ_SK_NS4_8TiledMMAINS4_8MMA_AtomIJNS4_4SM904GMMA30MMA_64x256x8_F32TF32TF32_SS_TNILNSO_7ScaleInE1ELSQ_1EEEEEENS4_6LayoutINS5_IJNSA_ILi2EEESB_SB_EEENS5_IJSB_NSA_ILi0EEESW_EEEEENS5_IJNS4_10UnderscoreESZ_SZ_EEEEENS4_13SM90_TMA_LOADENS4_14ComposedLayoutINS4_7SwizzleILi3ELi4ELi3EEENS4_18smem_ptr_flag_bitsILi32EEENST_INS5_IJNSA_ILi8EEESH_EEENS5_IJSH_SB_EEEEEEEvNS4_8identityES12_S1C_vS1D_EENS_8epilogue10collective6detail29Sm90TmaWarpSpecializedAdapterINS1G_15DefaultEpilogueISJ_SK_SK_NS1F_6thread17LinearCombinationISJ_Li1EffLNS1K_9ScaleType4KindE0ELNS_15FloatRoundStyleE2ESJ_EENS1_15EpilogueDefaultEEEEEvvEEEEvNT_6ParamsE --------------------------
	.section	.text._ZN7cutlass13device_kernelINS_4gemm6kernel13GemmUniversalIN4cute5tupleIJiiiiEEENS1_10collective13CollectiveMmaINS1_34MainloopSm90TmaGmmaWarpSpecializedILi3ENS5_IJNS4_1CILi1EEESB_SB_EEENS1_35KernelTmaWarpSpecializedCooperativeEEENS5_IJNSA_ILi128EEENSA_ILi256EEENSA_ILi32EEEEEENS_10tfloat32_tENS5_IJlSB_lEEESJ_SK_NS4_8TiledMMAINS4_8MMA_AtomIJNS4_4SM904GMMA30MMA_64x256x8_F32TF32TF32_SS_TNILNSO_7ScaleInE1ELSQ_1EEEEEENS4_6LayoutINS5_IJNSA_ILi2EEESB_SB_EEENS5_IJSB_NSA_ILi0EEESW_EEEEENS5_IJNS4_10UnderscoreESZ_SZ_EEEEENS4_13SM90_TMA_LOADENS4_14ComposedLayoutINS4_7SwizzleILi3ELi4ELi3EEENS4_18smem_ptr_flag_bitsILi32EEENST_INS5_IJNSA_ILi8EEESH_EEENS5_IJSH_SB_EEEEEEEvNS4_8identityES12_S1C_vS1D_EENS_8epilogue10collective6detail29Sm90TmaWarpSpecializedAdapterINS1G_15DefaultEpilogueISJ_SK_SK_NS1F_6thread17LinearCombinationISJ_Li1EffLNS1K_9ScaleType4KindE0ELNS_15FloatRoundStyleE2ESJ_EENS1_15EpilogueDefaultEEEEEvvEEEEvNT_6ParamsE,"ax",@progbits
	.align	128
.text._ZN7cutlass13device_kernelINS_4gemm6kernel13GemmUniversalIN4cute5tupleIJiiiiEEENS1_10collective13CollectiveMmaINS1_34MainloopSm90TmaGmmaWarpSpecializedILi3ENS5_IJNS4_1CILi1EEESB_SB_EEENS1_35KernelTmaWarpSpecializedCooperativeEEENS5_IJNSA_ILi128EEENSA_ILi256EEENSA_ILi32EEEEEENS_10tfloat32_tENS5_IJlSB_lEEESJ_SK_NS4_8TiledMMAINS4_8MMA_AtomIJNS4_4SM904GMMA30MMA_64x256x8_F32TF32TF32_SS_TNILNSO_7ScaleInE1ELSQ_1EEEEEENS4_6LayoutINS5_IJNSA_ILi2EEESB_SB_EEENS5_IJSB_NSA_ILi0EEESW_EEEEENS5_IJNS4_10UnderscoreESZ_SZ_EEEEENS4_13SM90_TMA_LOADENS4_14ComposedLayoutINS4_7SwizzleILi3ELi4ELi3EEENS4_18smem_ptr_flag_bitsILi32EEENST_INS5_IJNSA_ILi8EEESH_EEENS5_IJSH_SB_EEEEEEEvNS4_8identityES12_S1C_vS1D_EENS_8epilogue10collective6detail29Sm90TmaWarpSpecializedAdapterINS1G_15DefaultEpilogueISJ_SK_SK_NS1F_6thread17LinearCombinationISJ_Li1EffLNS1K_9ScaleType4KindE0ELNS_15FloatRoundStyleE2ESJ_EENS1_15EpilogueDefaultEEEEEvvEEEEvNT_6ParamsE:
        .type           _ZN7cutlass13device_kernelINS_4gemm6kernel13GemmUniversalIN4cute5tupleIJiiiiEEENS1_10collective13CollectiveMmaINS1_34MainloopSm90TmaGmmaWarpSpecializedILi3ENS5_IJNS4_1CILi1EEESB_SB_EEENS1_35KernelTmaWarpSpecializedCooperativeEEENS5_IJNSA_ILi128EEENSA_ILi256EEENSA_ILi32EEEEEENS_10tfloat32_tENS5_IJlSB_lEEESJ_SK_NS4_8TiledMMAINS4_8MMA_AtomIJNS4_4SM904GMMA30MMA_64x256x8_F32TF32TF32_SS_TNILNSO_7ScaleInE1ELSQ_1EEEEEENS4_6LayoutINS5_IJNSA_ILi2EEESB_SB_EEENS5_IJSB_NSA_ILi0EEESW_EEEEENS5_IJNS4_10UnderscoreESZ_SZ_EEEEENS4_13SM90_TMA_LOADENS4_14ComposedLayoutINS4_7SwizzleILi3ELi4ELi3EEENS4_18smem_ptr_flag_bitsILi32EEENST_INS5_IJNSA_ILi8EEESH_EEENS5_IJSH_SB_EEEEEEEvNS4_8identityES12_S1C_vS1D_EENS_8epilogue10collective6detail29Sm90TmaWarpSpecializedAdapterINS1G_15DefaultEpilogueISJ_SK_SK_NS1F_6thread17LinearCombinationISJ_Li1EffLNS1K_9ScaleType4KindE0ELNS_15FloatRoundStyleE2ESJ_EENS1_15EpilogueDefaultEEEEEvvEEEEvNT_6ParamsE,@function
        .size           _ZN7cutlass13device_kernelINS_4gemm6kernel13GemmUniversalIN4cute5tupleIJiiiiEEENS1_10collective13CollectiveMmaINS1_34MainloopSm90TmaGmmaWarpSpecializedILi3ENS5_IJNS4_1CILi1EEESB_SB_EEENS1_35KernelTmaWarpSpecializedCooperativeEEENS5_IJNSA_ILi128EEENSA_ILi256EEENSA_ILi32EEEEEENS_10tfloat32_tENS5_IJlSB_lEEESJ_SK_NS4_8TiledMMAINS4_8MMA_AtomIJNS4_4SM904GMMA30MMA_64x256x8_F32TF32TF32_SS_TNILNSO_7ScaleInE1ELSQ_1EEEEEENS4_6LayoutINS5_IJNSA_ILi2EEESB_SB_EEENS5_IJSB_NSA_ILi0EEESW_EEEEENS5_IJNS4_10UnderscoreESZ_SZ_EEEEENS4_13SM90_TMA_LOADENS4_14ComposedLayoutINS4_7SwizzleILi3ELi4ELi3EEENS4_18smem_ptr_flag_bitsILi32EEENST_INS5_IJNSA_ILi8EEESH_EEENS5_IJSH_SB_EEEEEEEvNS4_8identityES12_S1C_vS1D_EENS_8epilogue10collective6detail29Sm90TmaWarpSpecializedAdapterINS1G_15DefaultEpilogueISJ_SK_SK_NS1F_6thread17LinearCombinationISJ_Li1EffLNS1K_9ScaleType4KindE0ELNS_15FloatRoundStyleE2ESJ_EENS1_15EpilogueDefaultEEEEEvvEEEEvNT_6ParamsE,(.L_x_320 - _ZN7cutlass13device_kernelINS_4gemm6kernel13GemmUniversalIN4cute5tupleIJiiiiEEENS1_10collective13CollectiveMmaINS1_34MainloopSm90TmaGmmaWarpSpecializedILi3ENS5_IJNS4_1CILi1EEESB_SB_EEENS1_35KernelTmaWarpSpecializedCooperativeEEENS5_IJNSA_ILi128EEENSA_ILi256EEENSA_ILi32EEEEEENS_10tfloat32_tENS5_IJlSB_lEEESJ_SK_NS4_8TiledMMAINS4_8MMA_AtomIJNS4_4SM904GMMA30MMA_64x256x8_F32TF32TF32_SS_TNILNSO_7ScaleInE1ELSQ_1EEEEEENS4_6LayoutINS5_IJNSA_ILi2EEESB_SB_EEENS5_IJSB_NSA_ILi0EEESW_EEEEENS5_IJNS4_10UnderscoreESZ_SZ_EEEEENS4_13SM90_TMA_LOADENS4_14ComposedLayoutINS4_7SwizzleILi3ELi4ELi3EEENS4_18smem_ptr_flag_bitsILi32EEENST_INS5_IJNSA_ILi8EEESH_EEENS5_IJSH_SB_EEEEEEEvNS4_8identityES12_S1C_vS1D_EENS_8epilogue10collective6detail29Sm90TmaWarpSpecializedAdapterINS1G_15DefaultEpilogueISJ_SK_SK_NS1F_6thread17LinearCombinationISJ_Li1EffLNS1K_9ScaleType4KindE0ELNS_15FloatRoundStyleE2ESJ_EENS1_15EpilogueDefaultEEEEEvvEEEEvNT_6ParamsE)
        .other          _ZN7cutlass13device_kernelINS_4gemm6kernel13GemmUniversalIN4cute5tupleIJiiiiEEENS1_10collective13CollectiveMmaINS1_34MainloopSm90TmaGmmaWarpSpecializedILi3ENS5_IJNS4_1CILi1EEESB_SB_EEENS1_35KernelTmaWarpSpecializedCooperativeEEENS5_IJNSA_ILi128EEENSA_ILi256EEENSA_ILi32EEEEEENS_10tfloat32_tENS5_IJlSB_lEEESJ_SK_NS4_8TiledMMAINS4_8MMA_AtomIJNS4_4SM904GMMA30MMA_64x256x8_F32TF32TF32_SS_TNILNSO_7ScaleInE1ELSQ_1EEEEEENS4_6LayoutINS5_IJNSA_ILi2EEESB_SB_EEENS5_IJSB_NSA_ILi0EEESW_EEEEENS5_IJNS4_10UnderscoreESZ_SZ_EEEEENS4_13SM90_TMA_LOADENS4_14ComposedLayoutINS4_7SwizzleILi3ELi4ELi3EEENS4_18smem_ptr_flag_bitsILi32EEENST_INS5_IJNSA_ILi8EEESH_EEENS5_IJSH_SB_EEEEEEEvNS4_8identityES12_S1C_vS1D_EENS_8epilogue10collective6detail29Sm90TmaWarpSpecializedAdapterINS1G_15DefaultEpilogueISJ_SK_SK_NS1F_6thread17LinearCombinationISJ_Li1EffLNS1K_9ScaleType4KindE0ELNS_15FloatRoundStyleE2ESJ_EENS1_15EpilogueDefaultEEEEEvvEEEEvNT_6ParamsE,@"STO_CUDA_ENTRY STV_DEFAULT"
_ZN7cutlass13device_kernelINS_4gemm6kernel13GemmUniversalIN4cute5tupleIJiiiiEEENS1_10collective13CollectiveMmaINS1_34MainloopSm90TmaGmmaWarpSpecializedILi3ENS5_IJNS4_1CILi1EEESB_SB_EEENS1_35KernelTmaWarpSpecializedCooperativeEEENS5_IJNSA_ILi128EEENSA_ILi256EEENSA_ILi32EEEEEENS_10tfloat32_tENS5_IJlSB_lEEESJ_SK_NS4_8TiledMMAINS4_8MMA_AtomIJNS4_4SM904GMMA30MMA_64x256x8_F32TF32TF32_SS_TNILNSO_7ScaleInE1ELSQ_1EEEEEENS4_6LayoutINS5_IJNSA_ILi2EEESB_SB_EEENS5_IJSB_NSA_ILi0EEESW_EEEEENS5_IJNS4_10UnderscoreESZ_SZ_EEEEENS4_13SM90_TMA_LOADENS4_14ComposedLayoutINS4_7SwizzleILi3ELi4ELi3EEENS4_18smem_ptr_flag_bitsILi32EEENST_INS5_IJNSA_ILi8EEESH_EEENS5_IJSH_SB_EEEEEEEvNS4_8identityES12_S1C_vS1D_EENS_8epilogue10collective6detail29Sm90TmaWarpSpecializedAdapterINS1G_15DefaultEpilogueISJ_SK_SK_NS1F_6thread17LinearCombinationISJ_Li1EffLNS1K_9ScaleType4KindE0ELNS_15FloatRoundStyleE2ESJ_EENS1_15EpilogueDefaultEEEEEvvEEEEvNT_6ParamsE:
[----:B------:R-:W0:Y:S01]  /*0000*/  LDC R1, c[0x0][0x28] ;  /* 0x00000a00ff017b82 */ /* 0x000e220000000800 */
[----:B------:R-:W1:Y:S01]  /*0010*/  S2R R18, SR_TID.X ;  /* 0x0000000000127919 */ /* 0x000e620000002100 */
[----:B------:R-:W-:Y:S01]  /*0020*/  ELECT P0, URZ, PT ;  /* 0x00000000003f782f */ /* 0x000fe20003800000 */
[----:B------:R-:W-:Y:S01]  /*0030*/  BSSY B0, `(.L_x_0) ;  /* 0x000000f000007945 */ /* 0x000fe20003800000 */
[--C-:B-1----:R-:W-:Y:S02]  /*0040*/  SHF.R.U32.HI R0, RZ, 0x5, R18.reuse ;  /* 0x00000005ff007819 */ /* 0x102fe40000011612 */
[----:B------:R-:W-:-:S03]  /*0050*/  SHF.R.U32.HI R22, RZ, 0x7, R18 ;  /* 0x00000007ff167819 */ /* 0x000fc60000011612 */
[----:B------:R-:W1:Y:S04]  /*0060*/  SHFL.IDX PT, R5, R0, RZ, 0x1f ;  /* 0x00001fff00057589 */ /* 0x000e6800000e0000 */
[----:B------:R2:W3:Y:S01]  /*0070*/  SHFL.IDX PT, R8, R22, RZ, 0x1f ;  /* 0x00001fff16087589 */ /* 0x0004e200000e0000 */
[----:B-1----:R-:W-:-:S13]  /*0080*/  ISETP.NE.OR P0, PT, R5, RZ, !P0 ;  /* 0x000000ff0500720c */ /* 0x002fda0004705670 */
[----:B0-23--:R-:W-:Y:S05]  /*0090*/  @P0 BRA `(.L_x_1) ;  /* 0x0000000000200947 */ /* 0x00dfea0003800000 */
[----:B------:R-:W-:Y:S02]  /*00a0*/  ULDC.64 UR4, c[0x0][0x198] ;  /* 0x0000660000047ab9 */ /* 0x000fe40000000a00 */
[----:B------:R-:W-:Y:S02]  /*00b0*/  UIADD3 UR6, UP0, UR4, 0xf0, URZ ;  /* 0x000000f004067890 */ /* 0x000fe4000ff1e03f */
[----:B------:R-:W-:Y:S02]  /*00c0*/  UIADD3 UR4, UP1, UR4, 0x1f0, URZ ;  /* 0x000001f004047890 */ /* 0x000fe4000ff3e03f */
[----:B------:R-:W-:Y:S02]  /*00d0*/  UIADD3.X UR7, URZ, UR5, URZ, UP0, !UPT ;  /* 0x000000053f077290 */ /* 0x000fe400087fe43f */
[----:B------:R-:W-:-:S07]  /*00e0*/  UIADD3.X UR5, URZ, UR5, URZ, UP1, !UPT ;  /* 0x000000053f057290 */ /* 0x000fce0008ffe43f */
[----:B------:R0:W-:Y:S02]  /*00f0*/  UTMACCTL.PF [UR6] ;  /* 0x00000000060079b9 */ /* 0x0001e40008040000 */
[----:B------:R0:W-:Y:S02]  /*0100*/  UTMACCTL.PF [UR4] ;  /* 0x00000000040079b9 */ /* 0x0001e40008040000 */
[----:B0-----:R-:W-:Y:S01]  /*0110*/  NOP ;  /* 0x0000000000007918 */ /* 0x001fe20000000000 */
.L_x_1:
[----:B------:R-:W-:Y:S05]  /*0120*/  BSYNC B0 ;  /* 0x0000000000007941 */ /* 0x000fea0003800000 */
.L_x_0:
[----:B------:R-:W0:Y:S02]  /*0130*/  SHFL.IDX PT, R2, R0, RZ, 0x1f ;  /* 0x00001fff00027589 */ /* 0x000e2400000e0000 */
[----:B0-----:R-:W-:-:S13]  /*0140*/  ISETP.NE.AND P0, PT, R2, RZ, PT ;  /* 0x000000ff0200720c */ /* 0x001fda0003f05270 */
[----:B------:R-:W-:Y:S05]  /*0150*/  @P0 BRA `(.L_x_2) ;  /* 0x0000000000500947 */ /* 0x000fea0003800000 */
[----:B------:R-:W0:Y:S01]  /*0160*/  S2UR UR8, SR_CgaCtaId ;  /* 0x00000000000879c3 */ /* 0x000e220000008800 */
[----:B------:R-:W-:Y:S01]  /*0170*/  UMOV UR4, 0x400 ;  /* 0x0000040000047882 */ /* 0x000fe20000000000 */
[----:B------:R-:W-:Y:S01]  /*0180*/  UMOV UR5, 0x1 ;  /* 0x0000000100057882 */ /* 0x000fe20000000000 */
[----:B------:R-:W-:Y:S01]  /*0190*/  UMOV UR6, 0x100 ;  /* 0x0000010000067882 */ /* 0x000fe20000000000 */
[----:B------:R-:W-:Y:S01]  /*01a0*/  ELECT P0, URZ, PT ;  /* 0x00000000003f782f */ /* 0x000fe20003800000 */
[----:B------:R-:W-:-:S04]  /*01b0*/  UIADD3 UR6, -UR6, 0x100000, URZ ;  /* 0x0010000006067890 */ /* 0x000fc8000fffe13f */
[----:B------:R-:W-:Y:S02]  /*01c0*/  USHF.L.U32 UR7, UR6, 0xb, URZ ;  /* 0x0000000b06077899 */ /* 0x000fe4000800063f */
[----:B------:R-:W-:Y:S02]  /*01d0*/  USHF.L.U32 UR6, UR6, 0x1, URZ ;  /* 0x0000000106067899 */ /* 0x000fe4000800063f */
[----:B0-----:R-:W-:Y:S02]  /*01e0*/  ULEA UR8, UR8, UR4, 0x18 ;  /* 0x0000000408087291 */ /* 0x001fe4000f8ec03f */
[----:B------:R-:W-:-:S04]  /*01f0*/  UIADD3 UR4, -UR5, 0x100000, URZ ;  /* 0x0010000005047890 */ /* 0x000fc8000fffe13f */
[----:B------:R-:W-:Y:S02]  /*0200*/  USHF.L.U32 UR5, UR4, 0xb, URZ ;  /* 0x0000000b04057899 */ /* 0x000fe4000800063f */
[----:B------:R-:W-:Y:S01]  /*0210*/  USHF.L.U32 UR4, UR4, 0x1, URZ ;  /* 0x0000000104047899 */ /* 0x000fe2000800063f */
[----:B------:R-:W0:Y:S11]  /*0220*/  FENCE.VIEW.ASYNC.S ;  /* 0x00000000000073c6 */ /* 0x000e360000000000 */
[----:B0-----:R0:W1:Y:S01]  /*0230*/  SYNCS.EXCH.64 URZ, [UR8], UR4 ;  /* 0x00000004083f75b2 */ /* 0x0010620008000100 */
[----:B------:R0:W2:Y:S01]  /*0240*/  SYNCS.EXCH.64 URZ, [UR8+0x18], UR6 ;  /* 0x00001806083f75b2 */ /* 0x0000a20008000100 */
[----:B------:R0:W3:Y:S01]  /*0250*/  SYNCS.EXCH.64 URZ, [UR8+0x8], UR4 ;  /* 0x00000804083f75b2 */ /* 0x0000e20008000100 */
[----:B------:R0:W4:Y:S01]  /*0260*/  SYNCS.EXCH.64 URZ, [UR8+0x20], UR6 ;  /* 0x00002006083f75b2 */ /* 0x0001220008000100 */
[----:B------:R0:W0:Y:S01]  /*0270*/  SYNCS.EXCH.64 URZ, [UR8+0x10], UR4 ;  /* 0x00001004083f75b2 */ /* 0x0000220008000100 */
[----:B------:R0:W0:Y:S01]  /*0280*/  SYNCS.EXCH.64 URZ, [UR8+0x28], UR6 ;  /* 0x00002806083f75b2 */ /* 0x0000220008000100 */
[----:B------:R-:W-:Y:S01]  /*0290*/  NOP ;  /* 0x0000000000007918 */ /* 0x000fe20000000000 */
.L_x_2:
[----:B------:R-:W5:Y:S01]  /*02a0*/  SHFL.IDX PT, R0, R0, RZ, 0x1f ;  /* 0x00001fff00007589 */ /* 0x000f6200000e0000 */
[----:B------:R-:W-:Y:S01]  /*02b0*/  ELECT P0, URZ, PT ;  /* 0x00000000003f782f */ /* 0x000fe20003800000 */
[----:B------:R-:W1:Y:S01]  /*02c0*/  LDC R2, c[0x0][0x65c] ;  /* 0x00019700ff027b82 */ /* 0x000e620000000800 */
[----:B------:R-:W-:Y:S01]  /*02d0*/  SHF.R.S32.HI R6, RZ, 0x1f, R5 ;  /* 0x0000001fff067819 */ /* 0x000fe20000011405 */
[----:B------:R-:W2:Y:S01]  /*02e0*/  S2R R3, SR_CTAID.Y ;  /* 0x0000000000037919 */ /* 0x000ea20000002600 */
[----:B0-----:R-:W-:Y:S01]  /*02f0*/  UMOV UR4, 0x20 ;  /* 0x0000002000047882 */ /* 0x001fe20000000000 */
[----:B------:R-:W-:Y:S01]  /*0300*/  ISETP.NE.AND P2, PT, R8, RZ, PT ;  /* 0x000000ff0800720c */ /* 0x000fe20003f45270 */
[----:B------:R-:W-:Y:S01]  /*0310*/  NOP ;  /* 0x0000000000007918 */ /* 0x000fe20000000000 */
[----:B------:R-:W0:Y:S01]  /*0320*/  S2R R4, SR_CTAID.X ;  /* 0x0000000000047919 */ /* 0x000e220000002500 */
[----:B------:R-:W-:Y:S01]  /*0330*/  LEA.HI R6, R6, R5, RZ, 0x2 ;  /* 0x0000000506067211 */ /* 0x000fe200078f10ff */
[----:B------:R-:W-:Y:S01]  /*0340*/  NOP ;  /* 0x0000000000007918 */ /* 0x000fe20000000000 */
[----:B-----5:R-:W-:-:S02]  /*0350*/  ISETP.NE.OR P0, PT, R0, RZ, !P0 ;  /* 0x000000ff0000720c */ /* 0x020fc40004705670 */
[----:B-1----:R-:W-:-:S04]  /*0360*/  ISETP.NE.AND P3, PT, R2, 0x1, PT ;  /* 0x000000010200780c */ /* 0x002fc80003f65270 */
[----:B------:R-:W-:Y:S02]  /*0370*/  P2R R0, PR, RZ, 0x8 ;  /* 0x00000008ff007803 */ /* 0x000fe40000000000 */
[----:B------:R-:W-:-:S05]  /*0380*/  LOP3.LUT R0, R6, 0xfffffffc, RZ, 0xc0, !PT ;  /* 0xfffffffc06007812 */ /* 0x000fca00078ec0ff */
[----:B------:R-:W-:Y:S01]  /*0390*/  VOTEU.ALL UP0, P0 ;  /* 0x00000000003f7886 */ /* 0x000fe20000000000 */
[----:B------:R-:W-:Y:S01]  /*03a0*/  IMAD.IADD R0, R5, 0x1, -R0 ;  /* 0x0000000105007824 */ /* 0x000fe200078e0a00 */
[----:B------:R-:W0:Y:S01]  /*03b0*/  @P3 LDC R17, c[0x0][0x10] ;  /* 0x00000400ff113b82 */ /* 0x000e220000000800 */
[----:B------:R-:W-:Y:S01]  /*03c0*/  VOTEU.ALL UP1, P0 ;  /* 0x00000000003f7886 */ /* 0x000fe20000020000 */
[----:B--2---:R-:W-:Y:S01]  /*03d0*/  @P3 IMAD.MOV.U32 R6, RZ, RZ, R3 ;  /* 0x000000ffff063224 */ /* 0x004fe200078e0003 */
[----:B------:R-:W-:Y:S01]  /*03e0*/  @!UP0 UMOV UR6, 0x400 ;  /* 0x0000040000068882 */ /* 0x000fe20000000000 */
[----:B------:R-:W-:-:S04]  /*03f0*/  @!UP0 UIADD3 UR4, -UR4, 0x100000, URZ ;  /* 0x0010000004048890 */ /* 0x000fc8000fffe13f */
[----:B------:R-:W-:Y:S02]  /*0400*/  @!UP0 USHF.L.U32 UR5, UR4, 0xb, URZ ;  /* 0x0000000b04058899 */ /* 0x000fe4000800063f */
[----:B------:R-:W-:Y:S01]  /*0410*/  @!UP0 USHF.L.U32 UR4, UR4, 0x1, URZ ;  /* 0x0000000104048899 */ /* 0x000fe2000800063f */
[----:B------:R-:W-:Y:S02]  /*0420*/  @P3 IMAD.MOV.U32 R7, RZ, RZ, RZ ;  /* 0x000000ffff073224 */ /* 0x000fe400078e00ff */
[----:B------:R-:W-:Y:S01]  /*0430*/  IMAD.MOV.U32 R5, RZ, RZ, RZ ;  /* 0x000000ffff057224 */ /* 0x000fe200078e00ff */
[----:B------:R-:W1:Y:S01]  /*0440*/  @!UP0 S2UR UR7, SR_CgaCtaId ;  /* 0x00000000000789c3 */ /* 0x000e620000008800 */
[----:B------:R-:W-:-:S07]  /*0450*/  @P3 IMAD.MOV.U32 R11, RZ, RZ, RZ ;  /* 0x000000ffff0b3224 */ /* 0x000fce00078e00ff */
[----:B------:R-:W2:Y:S01]  /*0460*/  @!P3 LDC R9, c[0x0][0xc] ;  /* 0x00000300ff09bb82 */ /* 0x000ea20000000800 */
[----:B0-----:R-:W-:-:S04]  /*0470*/  @P3 IMAD.WIDE.U32 R16, R4, R17, R6 ;  /* 0x0000001104103225 */ /* 0x001fc800078e0006 */
[----:B------:R-:W-:Y:S01]  /*0480*/  @P3 IMAD.IADD R17, R17, 0x1, R11 ;  /* 0x0000000111113824 */ /* 0x000fe200078e020b */
[----:B-1----:R-:W-:Y:S01]  /*0490*/  @!UP0 ULEA UR6, UR7, UR6, 0x18 ;  /* 0x0000000607068291 */ /* 0x002fe2000f8ec03f */
[----:B------:R-:W-:Y:S01]  /*04a0*/  VOTEU.ALL UP0, P0 ;  /* 0x00000000003f7886 */ /* 0x000fe20000000000 */
[----:B------:R-:W-:-:S04]  /*04b0*/  ISETP.NE.AND P0, PT, R0, 0x3, PT ;  /* 0x000000030000780c */ /* 0x000fc80003f05270 */
[----:B------:R-:W-:Y:S01]  /*04c0*/  ISETP.EQ.OR P0, PT, R0, RZ, !P0 ;  /* 0x000000ff0000720c */ /* 0x000fe20004702670 */
[----:B--2---:R-:W-:-:S03]  /*04d0*/  @!P3 IMAD.WIDE.U32 R6, R9, R3, R4 ;  /* 0x000000030906b225 */ /* 0x004fc600078e0004 */
[C---:B------:R-:W-:Y:S01]  /*04e0*/  ISETP.EQ.AND P0, PT, R8.reuse, RZ, P0 ;  /* 0x000000ff0800720c */ /* 0x040fe20000702270 */
[----:B------:R-:W-:Y:S01]  /*04f0*/  VIADD R8, R8, 0xffffffff ;  /* 0xffffffff08087836 */ /* 0x000fe20000000000 */
[----:B------:R-:W0:Y:S02]  /*0500*/  FENCE.VIEW.ASYNC.S ;  /* 0x00000000000073c6 */ /* 0x000e240000000000 */
[----:B0-----:R0:W3:Y:S01]  /*0510*/  @!UP0 SYNCS.EXCH.64 URZ, [UR6+0x40], UR4 ;  /* 0x00004004063f85b2 */ /* 0x0010e20008000100 */
[----:B------:R-:W-:Y:S01]  /*0520*/  @!P3 IMAD.MOV.U32 R16, RZ, RZ, R6 ;  /* 0x000000ffff10b224 */ /* 0x000fe200078e0006 */
[----:B------:R-:W-:Y:S01]  /*0530*/  SEL R19, RZ, 0x1, !P0 ;  /* 0x00000001ff137807 */ /* 0x000fe20004000000 */
[----:B------:R-:W-:Y:S01]  /*0540*/  @!P3 IMAD.MOV.U32 R17, RZ, RZ, R7 ;  /* 0x000000ffff11b224 */ /* 0x000fe200078e0007 */
[----:B------:R-:W-:-:S04]  /*0550*/  ISETP.GE.U32.AND P1, PT, R8, 0x2, PT ;  /* 0x000000020800780c */ /* 0x000fc80003f26070 */
[----:B------:R-:W-:Y:S01]  /*0560*/  SEL R19, R19, 0x2, P1 ;  /* 0x0000000213137807 */ /* 0x000fe20000800000 */
[----:B------:R0:W3:Y:S01]  /*0570*/  @!UP1 SYNCS.EXCH.64 URZ, [UR6+0x48], UR4 ;  /* 0x00004804063f95b2 */ /* 0x0000e20008000100 */
[----:B------:R-:W-:Y:S01]  /*0580*/  NOP ;  /* 0x0000000000007918 */ /* 0x000fe20000000000 */
[----:B---34-:R-:W-:Y:S06]  /*0590*/  BAR.SYNC.DEFER_BLOCKING 0x0 ;  /* 0x0000000000007b1d */ /* 0x018fec0000010000 */
[----:B------:R-:W-:Y:S05]  /*05a0*/  @!P2 BRA `(.L_x_3) ;  /* 0x000000980068a947 */ /* 0x000fea0003800000 */
[----:B------:R-:W-:-:S13]  /*05b0*/  ISETP.GT.U32.AND P0, PT, R8, 0x1, PT ;  /* 0x000000010800780c */ /* 0x000fda0003f04070 */
[----:B0-----:R-:W-:Y:S05]  /*05c0*/  @P0 EXIT ;  /* 0x000000000000094d */ /* 0x001fea0003800000 */
[----:B------:R-:W-:Y:S01]  /*05d0*/  ULDC.64 UR4, c[0x0][0x650] ;  /* 0x0001940000047ab9 */ /* 0x000fe20000000a00 */
[----:B------:R-:W-:Y:S01]  /*05e0*/  PRMT R0, RZ, 0x7610, R0 ;  /* 0x00007610ff007816 */ /* 0x000fe20000000000 */
[----:B------:R-:W-:Y:S01]  /*05f0*/  IMAD.MOV.U32 R153, RZ, RZ, -0x1 ;  /* 0xffffffffff997424 */ /* 0x000fe200078e00ff */
[----:B------:R-:W-:Y:S01]  /*0600*/  ISETP.GE.U32.AND P0, PT, R16, UR4, PT ;  /* 0x0000000410007c0c */ /* 0x000fe2000bf06070 */
[----:B------:R-:W-:Y:S02]  /*0610*/  IMAD.MOV.U32 R152, RZ, RZ, -0x1 ;  /* 0xffffffffff987424 */ /* 0x000fe400078e00ff */
[----:B------:R-:W-:Y:S01]  /*0620*/  IMAD.MOV.U32 R23, RZ, RZ, -0x1 ;  /* 0xffffffffff177424 */ /* 0x000fe200078e00ff */
[----:B------:R-:W-:-:S13]  /*0630*/  ISETP.GE.U32.AND.EX P0, PT, R17, UR5, PT, P0 ;  /* 0x0000000511007c0c */ /* 0x000fda000bf06100 */
[----:B------:R-:W-:Y:S05]  /*0640*/  @P0 BRA `(.L_x_4) ;  /* 0x0000000400540947 */ /* 0x000fea0003800000 */
[----:B------:R-:W0:Y:S01]  /*0650*/  LDC.64 R14, c[0x0][0x628] ;  /* 0x00018a00ff0e7b82 */ /* 0x000e220000000a00 */
[----:B------:R-:W-:Y:S02]  /*0660*/  IMAD.MOV.U32 R6, RZ, RZ, R16 ;  /* 0x000000ffff067224 */ /* 0x000fe400078e0010 */
[----:B------:R-:W-:-:S05]  /*0670*/  IMAD.MOV.U32 R7, RZ, RZ, R17 ;  /* 0x000000ffff077224 */ /* 0x000fca00078e0011 */
[----:B------:R-:W1:Y:S08]  /*0680*/  LDC R0, c[0x0][0x630] ;  /* 0x00018c00ff007b82 */ /* 0x000e700000000800 */
[----:B------:R-:W2:Y:S01]  /*0690*/  LDC.64 R20, c[0x0][0x620] ;  /* 0x00018800ff147b82 */ /* 0x000ea20000000a00 */
[----:B0-----:R-:W-:-:S04]  /*06a0*/  ISETP.NE.U32.AND P0, PT, R14, RZ, PT ;  /* 0x000000ff0e00720c */ /* 0x001fc80003f05070 */
[----:B------:R-:W-:-:S13]  /*06b0*/  ISETP.NE.AND.EX P0, PT, R15, RZ, PT, P0 ;  /* 0x000000ff0f00720c */ /* 0x000fda0003f05300 */
[----:B-12---:R-:W-:Y:S05]  /*06c0*/  @!P0 BRA `(.L_x_5) ;  /* 0x0000000000288947 */ /* 0x006fea0003800000 */
[----:B------:R-:W0:Y:S02]  /*06d0*/  LDC R11, c[0x0][0x634] ;  /* 0x00018d00ff0b7b82 */ /* 0x000e240000000800 */
[----:B0-----:R-:W-:-:S05]  /*06e0*/  IADD3 R11, P0, R16, R11, RZ ;  /* 0x0000000b100b7210 */ /* 0x001fca0007f1e0ff */
[----:B------:R-:W-:-:S04]  /*06f0*/  IMAD.X R13, RZ, RZ, R17, P0 ;  /* 0x000000ffff0d7224 */ /* 0x000fc800000e0611 */
[----:B------:R-:W-:-:S04]  /*0700*/  IMAD.WIDE.U32 R6, R13, R14, RZ ;  /* 0x0000000e0d067225 */ /* 0x000fc800078e00ff */
[----:B------:R-:W-:-:S04]  /*0710*/  IMAD.WIDE.U32 R8, P0, R11, R15, R6 ;  /* 0x0000000f0b087225 */ /* 0x000fc80007800006 */
[----:B------:R-:W-:-:S04]  /*0720*/  IMAD.WIDE.U32 R6, R11, R14, RZ ;  /* 0x0000000e0b067225 */ /* 0x000fc800078e00ff */
[----:B------:R-:W-:Y:S01]  /*0730*/  IMAD.X R11, RZ, RZ, RZ, P0 ;  /* 0x000000ffff0b7224 */ /* 0x000fe200000e06ff */
[----:B------:R-:W-:Y:S01]  /*0740*/  IADD3 RZ, P0, R7, R8, RZ ;  /* 0x0000000807ff7210 */ /* 0x000fe20007f1e0ff */
[----:B------:R-:W-:-:S04]  /*0750*/  IMAD.MOV.U32 R10, RZ, RZ, R9 ;  /* 0x000000ffff0a7224 */ /* 0x000fc800078e0009 */
[----:B------:R-:W-:-:S08]  /*0760*/  IMAD.WIDE.U32.X R6, R13, R15, R10, P0 ;  /* 0x0000000f0d067225 */ /* 0x000fd000000e040a */
.L_x_5:
[-CC-:B------:R-:W-:Y:S01]  /*0770*/  SHF.R.U64 R23, R6, R0.reuse, R7.reuse ;  /* 0x0000000006177219 */ /* 0x180fe20000001207 */
[----:B------:R-:W0:Y:S01]  /*0780*/  LDC R10, c[0x0][0x618] ;  /* 0x00018600ff0a7b82 */ /* 0x000e220000000800 */
[----:B------:R-:W-:Y:S01]  /*0790*/  SHF.R.U32.HI R5, RZ, R0, R7 ;  /* 0x00000000ff057219 */ /* 0x000fe20000011607 */
[----:B------:R-:W-:Y:S01]  /*07a0*/  ULDC UR4, c[0x0][0x150] ;  /* 0x0000540000047ab9 */ /* 0x000fe20000000800 */
[----:B------:R-:W-:Y:S02]  /*07b0*/  IADD3 R9, P0, RZ, -R23, RZ ;  /* 0x80000017ff097210 */ /* 0x000fe40007f1e0ff */
[----:B------:R-:W-:-:S03]  /*07c0*/  I2FP.F32.U32 R0, R4 ;  /* 0x0000000400007245 */ /* 0x000fc60000201000 */
[----:B------:R-:W1:Y:S01]  /*07d0*/  LDC.64 R28, c[0x0][0x640] ;  /* 0x00019000ff1c7b82 */ /* 0x000e620000000a00 */
[----:B------:R-:W-:Y:S02]  /*07e0*/  IMAD.X R11, RZ, RZ, ~R5, P0 ;  /* 0x000000ffff0b7224 */ /* 0x000fe400000e0e05 */
[----:B------:R-:W-:Y:S01]  /*07f0*/  FMUL R0, R0, UR4 ;  /* 0x0000000400007c20 */ /* 0x000fe20008400000 */
[----:B------:R-:W-:Y:S01]  /*0800*/  IMAD.WIDE.U32 R6, R9, R20, R16 ;  /* 0x0000001409067225 */ /* 0x000fe200078e0010 */
[----:B------:R-:W-:-:S03]  /*0810*/  ULDC UR4, c[0x0][0x154] ;  /* 0x0000550000047ab9 */ /* 0x000fc60000000800 */
[----:B------:R-:W-:Y:S01]  /*0820*/  IMAD R8, R11, R20, RZ ;  /* 0x000000140b087224 */ /* 0x000fe200078e02ff */
[----:B------:R-:W2:Y:S01]  /*0830*/  LDC R5, c[0x0][0x144] ;  /* 0x00005100ff057b82 */ /* 0x000ea20000000800 */
[----:B------:R-:W3:Y:S02]  /*0840*/  F2I.U32.TRUNC.NTZ R0, R0 ;  /* 0x0000000000007305 */ /* 0x000ee4000020f000 */
[----:B------:R-:W-:-:S04]  /*0850*/  IMAD R9, R9, R21, R8 ;  /* 0x0000001509097224 */ /* 0x000fc800078e0208 */
[----:B------:R-:W-:Y:S01]  /*0860*/  IMAD.IADD R7, R7, 0x1, R9 ;  /* 0x0000000107077824 */ /* 0x000fe200078e0209 */
[----:B------:R-:W4:Y:S01]  /*0870*/  LDC R12, c[0x0][0x608] ;  /* 0x00018200ff0c7b82 */ /* 0x000f220000000800 */
[----:B------:R-:W-:-:S03]  /*0880*/  IMAD.MOV.U32 R9, RZ, RZ, -0x1 ;  /* 0xffffffffff097424 */ /* 0x000fc600078e00ff */
[-CC-:B0-----:R-:W-:Y:S02]  /*0890*/  SHF.R.U64 R20, R6, R10.reuse, R7.reuse ;  /* 0x0000000a06147219 */ /* 0x181fe40000001207 */
[----:B------:R-:W-:Y:S02]  /*08a0*/  I2FP.F32.U32 R6, R3 ;  /* 0x0000000300067245 */ /* 0x000fe40000201000 */
[----:B------:R-:W0:Y:S01]  /*08b0*/  LDC R26, c[0x0][0x658] ;  /* 0x00019600ff1a7b82 */ /* 0x000e220000000800 */
[----:B-1----:R-:W-:Y:S01]  /*08c0*/  ISETP.NE.U32.AND P0, PT, R28, RZ, PT ;  /* 0x000000ff1c00720c */ /* 0x002fe20003f05070 */
[----:B---3--:R-:W-:Y:S01]  /*08d0*/  IMAD.MOV R8, RZ, RZ, -R0 ;  /* 0x000000ffff087224 */ /* 0x008fe200078e0a00 */
[----:B------:R-:W-:Y:S01]  /*08e0*/  SHF.R.U32.HI R7, RZ, R10, R7 ;  /* 0x0000000aff077219 */ /* 0x000fe20000011607 */
[----:B------:R-:W-:Y:S01]  /*08f0*/  FMUL R6, R6, UR4 ;  /* 0x0000000406067c20 */ /* 0x000fe20008400000 */
[----:B------:R-:W-:-:S03]  /*0900*/  ISETP.NE.AND.EX P0, PT, R29, RZ, PT, P0 ;  /* 0x000000ff1d00720c */ /* 0x000fc60003f05300 */
[----:B------:R-:W1:Y:S01]  /*0910*/  LDC R14, c[0x0][0x148] ;  /* 0x00005200ff0e7b82 */ /* 0x000e620000000800 */
[----:B--2---:R-:W-:-:S07]  /*0920*/  IMAD R0, R5, R8, R4 ;  /* 0x0000000805007224 */ /* 0x004fce00078e0204 */
[----:B------:R-:W2:Y:S01]  /*0930*/  LDC R24, c[0x0][0x600] ;  /* 0x00018000ff187b82 */ /* 0x000ea20000000800 */
[-CC-:B----4-:R-:W-:Y:S02]  /*0940*/  SHF.R.U64 R30, R20, R12.reuse, R7.reuse ;  /* 0x0000000c141e7219 */ /* 0x190fe40000001207 */
[----:B------:R-:W-:Y:S01]  /*0950*/  SHF.R.U32.HI R5, RZ, R12, R7 ;  /* 0x0000000cff057219 */ /* 0x000fe20000011607 */
[----:B------:R-:W-:Y:S01]  /*0960*/  IMAD.MOV.U32 R7, RZ, RZ, 0x1 ;  /* 0x00000001ff077424 */ /* 0x000fe200078e00ff */
[----:B------:R3:W4:Y:S03]  /*0970*/  F2I.U32.TRUNC.NTZ R12, R6 ;  /* 0x00000006000c7305 */ /* 0x000726000020f000 */
[----:B------:R-:W1:Y:S01]  /*0980*/  LDC R15, c[0x0][0x648] ;  /* 0x00019200ff0f7b82 */ /* 0x000e620000000800 */
[-C--:B0-----:R-:W-:Y:S02]  /*0990*/  SHF.L.U32 R4, R9, R26.reuse, RZ ;  /* 0x0000001a09047219 */ /* 0x081fe400000006ff */
[----:B------:R-:W-:-:S02]  /*09a0*/  SHF.R.U64 R32, R30, R26, R5 ;  /* 0x0000001a1e207219 */ /* 0x000fc40000001205 */
[----:B------:R-:W-:Y:S02]  /*09b0*/  LOP3.LUT R11, RZ, R4, RZ, 0x33, !PT ;  /* 0x00000004ff0b7212 */ /* 0x000fe400078e33ff */
[-C--:B------:R-:W-:Y:S01]  /*09c0*/  SHF.R.U32.HI R5, RZ, R26.reuse, R5 ;  /* 0x0000001aff057219 */ /* 0x080fe20000011605 */
[----:B------:R-:W0:Y:S01]  /*09d0*/  LDC R21, c[0x0][0x638] ;  /* 0x00018e00ff157b82 */ /* 0x000e220000000800 */
[----:B------:R-:W-:Y:S01]  /*09e0*/  SHF.L.U32 R10, R7, R26, RZ ;  /* 0x0000001a070a7219 */ /* 0x000fe200000006ff */
[----:B------:R-:W-:-:S06]  /*09f0*/  IMAD.MOV.U32 R4, RZ, RZ, R32 ;  /* 0x000000ffff047224 */ /* 0x000fcc00078e0020 */
[----:B------:R-:W0:Y:S01]  /*0a00*/  LDC R153, c[0x0][0x610] ;  /* 0x00018400ff997b82 */ /* 0x000e220000000800 */
[----:B---34-:R-:W-:Y:S05]  /*0a10*/  @!P0 BRA `(.L_x_6) ;  /* 0x0000000000288947 */ /* 0x018fea0003800000 */
[----:B------:R-:W3:Y:S02]  /*0a20*/  LDC R9, c[0x0][0x64c] ;  /* 0x00019300ff097b82 */ /* 0x000ee40000000800 */
[----:B---3--:R-:W-:-:S05]  /*0a30*/  IADD3 R9, P0, R32, R9, RZ ;  /* 0x0000000920097210 */ /* 0x008fca0007f1e0ff */
        /* <DEDUP_REMOVED lines=8> */
.L_x_6:
[----:B-1----:R-:W-:Y:S01]  /*0ac0*/  SHF.R.U64 R4, R4, R15, R5 ;  /* 0x0000000f04047219 */ /* 0x002fe20000001205 */
[----:B--2---:R-:W-:Y:S01]  /*0ad0*/  VIADD R5, R24, 0xffffffff ;  /* 0xffffffff18057836 */ /* 0x004fe20000000000 */
[----:B------:R-:W-:Y:S01]  /*0ae0*/  LOP3.LUT R11, R30, R11, RZ, 0xc0, !PT ;  /* 0x0000000b1e0b7212 */ /* 0x000fe200078ec0ff */
[----:B------:R-:W-:Y:S02]  /*0af0*/  IMAD.MOV R12, RZ, RZ, -R12 ;  /* 0x000000ffff0c7224 */ /* 0x000fe400078e0a0c */
[----:B------:R-:W-:Y:S02]  /*0b00*/  IMAD.MOV R6, RZ, RZ, -R4 ;  /* 0x000000ffff067224 */ /* 0x000fe400078e0a04 */
[----:B------:R-:W-:Y:S01]  /*0b10*/  IMAD R11, R10, R4, R11 ;  /* 0x000000040a0b7224 */ /* 0x000fe200078e020b */
[----:B------:R-:W-:Y:S01]  /*0b20*/  LOP3.LUT R4, R20, R5, RZ, 0xc0, !PT ;  /* 0x0000000514047212 */ /* 0x000fe200078ec0ff */
[----:B------:R-:W-:Y:S02]  /*0b30*/  @P3 IMAD R0, R14, R12, R3 ;  /* 0x0000000c0e003224 */ /* 0x000fe400078e0203 */
[----:B0-----:R-:W-:-:S02]  /*0b40*/  IMAD R3, R6, R21, R32 ;  /* 0x0000001506037224 */ /* 0x001fc400078e0220 */
[----:B------:R-:W-:Y:S02]  /*0b50*/  IMAD R153, R11, R153, R0 ;  /* 0x000000990b997224 */ /* 0x000fe400078e0200 */
[----:B------:R-:W-:Y:S02]  /*0b60*/  IMAD R4, R3, R24, R4 ;  /* 0x0000001803047224 */ /* 0x000fe400078e0204 */
[----:B------:R-:W-:-:S03]  /*0b70*/  IMAD.MOV.U32 R0, RZ, RZ, 0x1 ;  /* 0x00000001ff007424 */ /* 0x000fc600078e00ff */
[----:B------:R-:W-:Y:S02]  /*0b80*/  SEL R152, R4, R153, !P3 ;  /* 0x0000009904987207 */ /* 0x000fe40005800000 */
[----:B------:R-:W-:-:S07]  /*0b90*/  SEL R153, R153, R4, !P3 ;  /* 0x0000000499997207 */ /* 0x000fce0005800000 */
.L_x_4:
[----:B------:R-:W-:-:S08]  /*0ba0*/  NOP ;  /* 0x0000000000007918 */ /* 0x000fd00000000000 */
[----:B------:R-:W0:Y:S02]  /*0bb0*/  USETMAXREG.TRY_ALLOC.CTAPOOL UP0, 0xe8 ;  /* 0x000000e8000079c8 */ /* 0x000e240008000600 */
[----:B0-----:R-:W-:-:S13]  /*0bc0*/  PLOP3.LUT P0, PT, PT, PT, UP0, 0x80, 0x0 ;  /* 0x000000000000781c */ /* 0x001fda0003f0f008 */
[----:B------:R-:W-:Y:S05]  /*0bd0*/  @!P0 BRA `(.L_x_4) ;  /* 0xfffffffc00f08947 */ /* 0x000fea000383ffff */
[----:B------:R-:W-:Y:S01]  /*0be0*/  ULDC.64 UR4, c[0x0][0x598] ;  /* 0x0001660000047ab9 */ /* 0x000fe20000000a00 */
[----:B------:R-:W-:Y:S01]  /*0bf0*/  ULDC.64 UR36, c[0x0][0x208] ;  /* 0x0000820000247ab9 */ /* 0x000fe20000000a00 */
[----:B------:R-:W-:-:S04]  /*0c00*/  ISETP.NE.U32.AND P0, PT, RZ, UR4, PT ;  /* 0x00000004ff007c0c */ /* 0x000fc8000bf05070 */
[----:B------:R-:W-:-:S13]  /*0c10*/  ISETP.NE.AND.EX P0, PT, RZ, UR5, PT, P0 ;  /* 0x00000005ff007c0c */ /* 0x000fda000bf05300 */
[----:B------:R-:W-:Y:S05]  /*0c20*/  @!P0 BRA `(.L_x_7) ;  /* 0x00000000001c8947 */ /* 0x000fea0003800000 */
[----:B------:R-:W0:Y:S02]  /*0c30*/  LDC.64 R4, c[0x0][0x598] ;  /* 0x00016600ff047b82 */ /* 0x000e240000000a00 */
[----:B0-----:R-:W2:Y:S02]  /*0c40*/  LDG.E.64 R4, desc[UR36][R4.64] ;  /* 0x0000002404047981 */ /* 0x001ea4000c1e1b00 */
[----:B--2---:R-:W-:-:S04]  /*0c50*/  ISETP.NE.U32.AND P0, PT, R4, RZ, PT ;  /* 0x000000ff0400720c */ /* 0x004fc80003f05070 */
[----:B------:R-:W-:-:S13]  /*0c60*/  ISETP.NE.AND.EX P0, PT, R5, RZ, PT, P0 ;  /* 0x000000ff0500720c */ /* 0x000fda0003f05300 */
[----:B------:R-:W-:Y:S05]  /*0c70*/  @!P0 BRA `(.L_x_7) ;  /* 0x0000000000088947 */ /* 0x000fea0003800000 */
[----:B------:R0:W5:Y:S01]  /*0c80*/  LD.E R154, desc[UR36][R4.64] ;  /* 0x00000024049a7980 */ /* 0x000162000c101900 */
[----:B------:R-:W-:Y:S05]  /*0c90*/  BRA `(.L_x_8) ;  /* 0x0000000000247947 */ /* 0x000fea0003800000 */
.L_x_7:
[----:B------:R-:W-:Y:S02]  /*0ca0*/  ULDC.64 UR4, c[0x0][0x588] ;  /* 0x0001620000047ab9 */ /* 0x000fe40000000a00 */
[----:B------:R-:W-:-:S04]  /*0cb0*/  ISETP.NE.U32.AND P0, PT, RZ, UR4, PT ;  /* 0x00000004ff007c0c */ /* 0x000fc8000bf05070 */
[----:B------:R-:W-:-:S13]  /*0cc0*/  ISETP.NE.AND.EX P0, PT, RZ, UR5, PT, P0 ;  /* 0x00000005ff007c0c */ /* 0x000fda000bf05300 */
[----:B------:R-:W-:Y:S05]  /*0cd0*/  @!P0 BRA `(.L_x_9) ;  /* 0x00000000000c8947 */ /* 0x000fea0003800000 */
[----:B------:R-:W0:Y:S02]  /*0ce0*/  LDC.64 R154, c[0x0][0x588] ;  /* 0x00016200ff9a7b82 */ /* 0x000e240000000a00 */
[----:B0-----:R1:W5:Y:S01]  /*0cf0*/  LDG.E R154, desc[UR36][R154.64] ;  /* 0x000000249a9a7981 */ /* 0x001362000c1e1900 */
[----:B------:R-:W-:Y:S05]  /*0d00*/  BRA `(.L_x_8) ;  /* 0x0000000000087947 */ /* 0x000fea0003800000 */
.L_x_9:
[----:B------:R-:W-:Y:S02]  /*0d10*/  ULDC UR4, c[0x0][0x580] ;  /* 0x0001600000047ab9 */ /* 0x000fe40000000800 */
[----:B------:R-:W-:-:S07]  /*0d20*/  IMAD.U32 R154, RZ, RZ, UR4 ;  /* 0x00000004ff9a7e24 */ /* 0x000fce000f8e00ff */
.L_x_8:
[----:B------:R-:W-:Y:S02]  /*0d30*/  ULDC.64 UR4, c[0x0][0x5a0] ;  /* 0x0001680000047ab9 */ /* 0x000fe40000000a00 */
[----:B------:R-:W-:-:S04]  /*0d40*/  ISETP.NE.U32.AND P0, PT, RZ, UR4, PT ;  /* 0x00000004ff007c0c */ /* 0x000fc8000bf05070 */
[----:B------:R-:W-:-:S13]  /*0d50*/  ISETP.NE.AND.EX P0, PT, RZ, UR5, PT, P0 ;  /* 0x00000005ff007c0c */ /* 0x000fda000bf05300 */
[----:B------:R-:W-:Y:S05]  /*0d60*/  @!P0 BRA `(.L_x_10) ;  /* 0x00000000001c8947 */ /* 0x000fea0003800000 */
[----:B0-----:R-:W0:Y:S02]  /*0d70*/  LDC.64 R4, c[0x0][0x5a0] ;  /* 0x00016800ff047b82 */ /* 0x001e240000000a00 */
[----:B0-----:R-:W2:Y:S02]  /*0d80*/  LDG.E.64 R4, desc[UR36][R4.64] ;  /* 0x0000002404047981 */ /* 0x001ea4000c1e1b00 */
[----:B--2---:R-:W-:-:S04]  /*0d90*/  ISETP.NE.U32.AND P0, PT, R4, RZ, PT ;  /* 0x000000ff0400720c */ /* 0x004fc80003f05070 */
[----:B------:R-:W-:-:S13]  /*0da0*/  ISETP.NE.AND.EX P0, PT, R5, RZ, PT, P0 ;  /* 0x000000ff0500720c */ /* 0x000fda0003f05300 */
[----:B------:R-:W-:Y:S05]  /*0db0*/  @!P0 BRA `(.L_x_10) ;  /* 0x0000000000088947 */ /* 0x000fea0003800000 */
[----:B-1----:R0:W5:Y:S01]  /*0dc0*/  LD.E R155, desc[UR36][R4.64] ;  /* 0x00000024049b7980 */ /* 0x002162000c101900 */
[----:B------:R-:W-:Y:S05]  /*0dd0*/  BRA `(.L_x_11) ;  /* 0x0000000000247947 */ /* 0x000fea0003800000 */
.L_x_10:
[----:B------:R-:W-:Y:S02]  /*0de0*/  ULDC.64 UR4, c[0x0][0x590] ;  /* 0x0001640000047ab9 */ /* 0x000fe40000000a00 */
[----:B------:R-:W-:-:S04]  /*0df0*/  ISETP.NE.U32.AND P0, PT, RZ, UR4, PT ;  /* 0x00000004ff007c0c */ /* 0x000fc8000bf05070 */
[----:B------:R-:W-:-:S13]  /*0e00*/  ISETP.NE.AND.EX P0, PT, RZ, UR5, PT, P0 ;  /* 0x00000005ff007c0c */ /* 0x000fda000bf05300 */
[----:B------:R-:W-:Y:S05]  /*0e10*/  @!P0 BRA `(.L_x_12) ;  /* 0x00000000000c8947 */ /* 0x000fea0003800000 */
[----:B0-----:R-:W1:Y:S02]  /*0e20*/  LDC.64 R4, c[0x0][0x590] ;  /* 0x00016400ff047b82 */ /* 0x001e640000000a00 */
[----:B-1----:R1:W5:Y:S01]  /*0e30*/  LDG.E R155, desc[UR36][R4.64] ;  /* 0x00000024049b7981 */ /* 0x002362000c1e1900 */
[----:B------:R-:W-:Y:S05]  /*0e40*/  BRA `(.L_x_11) ;  /* 0x0000000000087947 */ /* 0x000fea0003800000 */
.L_x_12:
[----:B------:R-:W-:Y:S02]  /*0e50*/  ULDC UR4, c[0x0][0x584] ;  /* 0x0001610000047ab9 */ /* 0x000fe40000000800 */
[----:B-1----:R-:W-:-:S07]  /*0e60*/  IMAD.U32 R155, RZ, RZ, UR4 ;  /* 0x00000004ff9b7e24 */ /* 0x002fce000f8e00ff */
.L_x_11:
[----:B------:R-:W-:-:S13]  /*0e70*/  LOP3.LUT P0, RZ, R0, 0xff, RZ, 0xc0, !PT ;  /* 0x000000ff00ff7812 */ /* 0x000fda000780c0ff */
[----:B------:R-:W-:Y:S05]  /*0e80*/  @!P0 EXIT ;  /* 0x000000000000894d */ /* 0x000fea0003800000 */
[----:B------:R-:W-:Y:S01]  /*0e90*/  ULDC UR4, c[0x0][0x28c] ;  /* 0x0000a30000047ab9 */ /* 0x000fe20000000800 */
[----:B------:R-:W-:Y:S01]  /*0ea0*/  LOP3.LUT R160, R19, 0x1, RZ, 0xfc, !PT ;  /* 0x0000000113a07812 */ /* 0x000fe200078efcff */
[----:B------:R-:W-:Y:S01]  /*0eb0*/  UIADD3 UR4, UR4, 0x1f, URZ ;  /* 0x0000001f04047890 */ /* 0x000fe2000fffe03f */
[----:B------:R-:W-:Y:S01]  /*0ec0*/  UMOV UR38, URZ ;  /* 0x0000003f00267c82 */ /* 0x000fe20008000000 */
[----:B------:R-:W-:Y:S02]  /*0ed0*/  UMOV UR39, URZ ;  /* 0x0000003f00277c82 */ /* 0x000fe40008000000 */
[----:B------:R-:W-:-:S04]  /*0ee0*/  USHF.R.S32.HI UR5, URZ, 0x1f, UR4 ;  /* 0x0000001f3f057899 */ /* 0x000fc80008011404 */
[----:B------:R-:W-:-:S04]  /*0ef0*/  ULEA.HI UR5, UR5, UR4, URZ, 0x5 ;  /* 0x0000000405057291 */ /* 0x000fc8000f8f283f */
[----:B------:R-:W-:-:S12]  /*0f00*/  USHF.R.S32.HI UR40, URZ, 0x5, UR5 ;  /* 0x000000053f287899 */ /* 0x000fd80008011405 */
.L_x_286:
[----:B------:R-:W-:Y:S01]  /*0f10*/  LOP3.LUT R0, R18, 0x80, RZ, 0xc0, !PT ;  /* 0x0000008012007812 */ /* 0x000fe200078ec0ff */
[----:B--2---:R-:W2:Y:S01]  /*0f20*/  S2UR UR7, SR_CgaCtaId ;  /* 0x00000000000779c3 */ /* 0x004ea20000008800 */
[----:B------:R-:W-:Y:S02]  /*0f30*/  UMOV UR6, 0x400 ;  /* 0x0000040000067882 */ /* 0x000fe40000000000 */
[----:B------:R-:W-:-:S06]  /*0f40*/  SHF.R.U32.HI R0, RZ, 0x7, R0 ;  /* 0x00000007ff007819 */ /* 0x000fcc0000011600 */
[----:B---3--:R-:W3:Y:S01]  /*0f50*/  SHFL.IDX PT, R0, R0, RZ, 0x1f ;  /* 0x00001fff00007589 */ /* 0x008ee200000e0000 */
[----:B--2---:R-:W-:Y:S01]  /*0f60*/  ULEA UR42, UR7, UR6, 0x18 ;  /* 0x00000006072a7291 */ /* 0x004fe2000f8ec03f */
[----:B---3--:R-:W-:-:S13]  /*0f70*/  R2UR UR4, R0 ;  /* 0x00000000000472ca */ /* 0x008fda00000e0000 */
[----:B------:R-:W-:-:S04]  /*0f80*/  ULEA.HI UR5, UR4, UR4, URZ, 0x1 ;  /* 0x0000000404057291 */ /* 0x000fc8000f8f083f */
[----:B------:R-:W-:-:S04]  /*0f90*/  ULOP3.LUT UR5, UR5, 0x7fffe, URZ, 0xc0, !UPT ;  /* 0x0007fffe05057892 */ /* 0x000fc8000f8ec03f */
[----:B------:R-:W-:-:S03]  /*0fa0*/  UIADD3 UR5, UR4, -UR5, URZ ;  /* 0x8000000504057290 */ /* 0x000fc6000fffe03f */
[----:B------:R-:W-:Y:S01]  /*0fb0*/  ULDC UR4, c[0x0][0x28c] ;  /* 0x0000a30000047ab9 */ /* 0x000fe20000000800 */
[----:B------:R-:W-:Y:S01]  /*0fc0*/  ULEA UR5, UR5, UR42, 0xd ;  /* 0x0000002a05057291 */ /* 0x000fe2000f8e683f */
[----:B------:R-:W-:-:S03]  /*0fd0*/  ISETP.LT.AND P0, PT, RZ, UR4, PT ;  /* 0x00000004ff007c0c */ /* 0x000fc6000bf01270 */
[----:B------:R-:W-:-:S04]  /*0fe0*/  UIADD3 UR5, UR5, 0x100, URZ ;  /* 0x0000010005057890 */ /* 0x000fc8000fffe03f */
[----:B------:R-:W-:-:S04]  /*0ff0*/  USHF.R.U32.HI UR5, URZ, 0x4, UR5 ;  /* 0x000000043f057899 */ /* 0x000fc80008011605 */
[----:B------:R-:W-:Y:S02]  /*1000*/  ULOP3.LUT UR41, UR5, 0x3fff, URZ, 0xc0, !UPT ;  /* 0x00003fff05297892 */ /* 0x000fe4000f8ec03f */
[----:B-1--4-:R-:W-:Y:S10]  /*1010*/  @P0 BRA `(.L_x_13) ;  /* 0x0000000000400947 */ /* 0x012ff40003800000 */
[----:B------:R-:W-:Y:S01]  /*1020*/  MOV R0, 0x0 ;  /* 0x0000000000007802 */ /* 0x000fe20000000f00 */
[----:B------:R-:W-:Y:S01]  /*1030*/  ULDC.64 UR4, c[0x4][0x68] ;  /* 0x01001a0000047ab9 */ /* 0x000fe20000000a00 */
[----:B------:R-:W-:Y:S01]  /*1040*/  ULDC.64 UR6, c[0x4][0x8] ;  /* 0x0100020000067ab9 */ /* 0x000fe20000000a00 */
[----:B01----:R-:W-:Y:S01]  /*1050*/  IMAD.U32 R4, RZ, RZ, UR4 ;  /* 0x00000004ff047e24 */ /* 0x003fe2000f8e00ff */
[----:B------:R0:W1:Y:S01]  /*1060*/  LDC.64 R14, c[0x4][R0] ;  /* 0x01000000000e7b82 */ /* 0x0000620000000a00 */
[----:B------:R-:W-:Y:S01]  /*1070*/  IMAD.U32 R5, RZ, RZ, UR5 ;  /* 0x00000005ff057e24 */ /* 0x000fe2000f8e00ff */
[----:B------:R-:W-:Y:S01]  /*1080*/  ULDC.64 UR4, c[0x4][0x70] ;  /* 0x01001c0000047ab9 */ /* 0x000fe20000000a00 */
[----:B------:R-:W-:Y:S02]  /*1090*/  IMAD.U32 R10, RZ, RZ, UR6 ;  /* 0x00000006ff0a7e24 */ /* 0x000fe4000f8e00ff */
[----:B------:R-:W-:Y:S02]  /*10a0*/  IMAD.U32 R6, RZ, RZ, UR4 ;  /* 0x00000004ff067e24 */ /* 0x000fe4000f8e00ff */
[----:B------:R-:W-:-:S02]  /*10b0*/  IMAD.U32 R7, RZ, RZ, UR5 ;  /* 0x00000005ff077e24 */ /* 0x000fc4000f8e00ff */
[----:B------:R-:W-:Y:S02]  /*10c0*/  IMAD.U32 R11, RZ, RZ, UR7 ;  /* 0x00000007ff0b7e24 */ /* 0x000fe4000f8e00ff */
[----:B------:R-:W-:Y:S02]  /*10d0*/  IMAD.MOV.U32 R8, RZ, RZ, 0x1e1 ;  /* 0x000001e1ff087424 */ /* 0x000fe400078e00ff */
[----:B------:R-:W-:Y:S02]  /*10e0*/  IMAD.MOV.U32 R12, RZ, RZ, 0x1 ;  /* 0x00000001ff0c7424 */ /* 0x000fe400078e00ff */
[----:B0-----:R-:W-:-:S07]  /*10f0*/  IMAD.MOV.U32 R13, RZ, RZ, RZ ;  /* 0x000000ffff0d7224 */ /* 0x001fce00078e00ff */
[----:B------:R-:W-:-:S07]  /*1100*/  LEPC R20, `(.L_x_13) ;  /* 0x000000001014794e */ /* 0x000fce0000000000 */
[----:B-1---5:R-:W-:Y:S05]  /*1110*/  CALL.ABS.NOINC R14 ;  /* 0x000000000e007343 */ /* 0x022fea0003c00000 */
.L_x_13:
[----:B------:R-:W-:-:S13]  /*1120*/  ISETP.NE.AND P0, PT, R160, 0x3, PT ;  /* 0x00000003a000780c */ /* 0x000fda0003f05270 */
[----:B------:R-:W-:Y:S05]  /*1130*/  @!P0 BRA `(.L_x_14) ;  /* 0x0000000000048947 */ /* 0x000fea0003800000 */
[----:B------:R-:W-:Y:S01]  /*1140*/  BPT.TRAP 0x1 ;  /* 0x000000040000795c */ /* 0x000fe20000300000 */
.L_x_14:
[----:B------:R-:W-:Y:S02]  /*1150*/  IMAD.U32 R3, RZ, RZ, UR39 ;  /* 0x00000027ff037e24 */ /* 0x000fe4000f8e00ff */
[----:B------:R-:W-:-:S03]  /*1160*/  IMAD.U32 R0, RZ, RZ, UR38 ;  /* 0x00000026ff007e24 */ /* 0x000fc6000f8e00ff */
[----:B------:R-:W-:Y:S02]  /*1170*/  LEA R3, R3, UR42, 0x3 ;  /* 0x0000002a03037c11 */ /* 0x000fe4000f8e18ff */
[----:B------:R-:W-:-:S04]  /*1180*/  SHF.L.U32 R0, R0, 0x1f, RZ ;  /* 0x0000001f00007819 */ /* 0x000fc800000006ff */
[----:B------:R2:W3:Y:S01]  /*1190*/  SYNCS.PHASECHK.TRANS64.TRYWAIT P1, [R3+URZ], R0 ;  /* 0x00000000030075a7 */ /* 0x0004e2000802017f */
[----:B------:R-:W-:Y:S05]  /*11a0*/  @!P0 BRA `(.L_x_15) ;  /* 0x0000000000048947 */ /* 0x000fea0003800000 */
[----:B------:R-:W-:Y:S01]  /*11b0*/  BPT.TRAP 0x1 ;  /* 0x000000040000795c */ /* 0x000fe20000300000 */
.L_x_15:
[----:B---3--:R-:W-:Y:S05]  /*11c0*/  @P1 BRA `(.L_x_16) ;  /* 0x0000000000081947 */ /* 0x008fea0003800000 */
[----:B------:R-:W3:Y:S02]  /*11d0*/  SYNCS.PHASECHK.TRANS64.TRYWAIT P1, [R3+URZ], R0 ;  /* 0x00000000030075a7 */ /* 0x000ee4000802017f */
[----:B---3--:R-:W-:Y:S05]  /*11e0*/  @!P1 BRA `(.L_x_17) ;  /* 0x000000a000c09947 */ /* 0x008fea0003800000 */
.L_x_16:
[----:B------:R-:W-:-:S04]  /*11f0*/  UISETP.LT.AND UP0, UPT, UR40, 0x1, UPT ;  /* 0x000000012800788c */ /* 0x000fc8000bf01270 */
[----:B------:R-:W-:-:S04]  /*1200*/  USEL UR4, UR40, 0x1, UP0 ;  /* 0x0000000128047887 */ /* 0x000fc80008000000 */
[----:B------:R-:W-:-:S06]  /*1210*/  UIADD3 UR4, UR40, -UR4, URZ ;  /* 0x8000000428047290 */ /* 0x000fcc000fffe03f */
[----:B--23--:R-:W-:Y:S01]  /*1220*/  IMAD.U32 R0, RZ, RZ, UR4 ;  /* 0x00000004ff007e24 */ /* 0x00cfe2000f8e00ff */
[----:B------:R-:W-:Y:S05]  /*1230*/  WARPSYNC.ALL ;  /* 0x0000000000007948 */ /* 0x000fea0003800000 */
[----:B------:R-:W-:Y:S01]  /*1240*/  ISETP.GE.AND P1, PT, R0, 0x1, PT ;  /* 0x000000010000780c */ /* 0x000fe20003f26270 */
[----:B------:R-:W-:Y:S01]  /*1250*/  UIADD3 UR4, UR42, 0xc100, URZ ;  /* 0x0000c1002a047890 */ /* 0x000fe2000fffe03f */
[----:B------:R-:W-:Y:S01]  /*1260*/  WARPGROUP.ARRIVE ;  /* 0x00000000000079c5 */ /* 0x000fe20000000000 */
[----:B------:R-:W-:Y:S01]  /*1270*/  UMOV UR9, 0x40000040 ;  /* 0x4000004000097882 */ /* 0x000fe20000000000 */
[----:B------:R-:W-:Y:S01]  /*1280*/  UMOV UR11, 0x40000040 ;  /* 0x40000040000b7882 */ /* 0x000fe20000000000 */
[----:B------:R-:W-:-:S04]  /*1290*/  USHF.R.U32.HI UR4, URZ, 0x4, UR4 ;  /* 0x000000043f047899 */ /* 0x000fc80008011604 */
[----:B------:R-:W-:Y:S02]  /*12a0*/  ULOP3.LUT UR5, UR4, 0x3fff, URZ, 0xc0, !UPT ;  /* 0x00003fff04057892 */ /* 0x000fe4000f8ec03f */
[----:B------:R-:W-:Y:S02]  /*12b0*/  ULOP3.LUT UR4, UR41, 0x10000, URZ, 0xfc, !UPT ;  /* 0x0001000029047892 */ /* 0x000fe4000f8efc3f */
[----:B------:R-:W-:Y:S02]  /*12c0*/  ULOP3.LUT UR5, UR5, 0x10000, URZ, 0xfc, !UPT ;  /* 0x0001000005057892 */ /* 0x000fe4000f8efc3f */
[----:B------:R-:W-:Y:S02]  /*12d0*/  ULEA UR6, UR39, UR4, 0xa ;  /* 0x0000000427067291 */ /* 0x000fe4000f8e503f */
[----:B------:R-:W-:-:S05]  /*12e0*/  ULEA UR7, UR39, UR5, 0xb ;  /* 0x0000000527077291 */ /* 0x000fca000f8e583f */
[----:B------:R-:W-:Y:S02]  /*12f0*/  UMOV UR8, UR6 ;  /* 0x0000000600087c82 */ /* 0x000fe40008000000 */
[----:B------:R-:W-:Y:S02]  /*1300*/  UMOV UR10, UR7 ;  /* 0x00000007000a7c82 */ /* 0x000fe40008000000 */
[----:B------:R-:W-:Y:S01]  /*1310*/  HGMMA.64x256x8.F32.TF32 R24, gdesc[UR8], RZ, !UPT, gsb0 ;  /* 0x07e00000081879f0 */ /* 0x000fe2000c0028ff */
[----:B------:R-:W-:Y:S02]  /*1320*/  UIADD3 UR8, UR6, 0x2, URZ ;  /* 0x0000000206087890 */ /* 0x000fe4000fffe03f */
[----:B------:R-:W-:Y:S01]  /*1330*/  UIADD3 UR10, UR7, 0x2, URZ ;  /* 0x00000002070a7890 */ /* 0x000fe2000fffe03f */
[----:B------:R-:W-:Y:S01]  /*1340*/  UMOV UR9, 0x40000040 ;  /* 0x4000004000097882 */ /* 0x000fe20000000000 */
[----:B------:R-:W-:Y:S01]  /*1350*/  UMOV UR11, 0x40000040 ;  /* 0x40000040000b7882 */ /* 0x000fe20000000000 */
[----:B------:R-:W-:-:S02]  /*1360*/  WARPGROUP.DEPBAR.LE gsb0, 0x0 ;  /* 0x00008000000079c5 */ /* 0x000fc40000010000 */
[----:B------:R-:W-:-:S15]  /*1370*/  WARPGROUP.ARRIVE ;  /* 0x00000000000079c5 */ /* 0x000fde0000000000 */
[----:B------:R-:W-:-:S05]  /*1380*/  NOP ;  /* 0x0000000000007918 */ /* 0x000fca0000000000 */
[----:B------:R-:W-:Y:S01]  /*1390*/  HGMMA.64x256x8.F32.TF32 R24, gdesc[UR8], R24, gsb0 ;  /* 0x07e00000081879f0 */ /* 0x000fe20008002818 */
[----:B------:R-:W-:Y:S02]  /*13a0*/  UIADD3 UR8, UR6, 0x4, URZ ;  /* 0x0000000406087890 */ /* 0x000fe4000fffe03f */
[----:B------:R-:W-:Y:S01]  /*13b0*/  UIADD3 UR10, UR7, 0x4, URZ ;  /* 0x00000004070a7890 */ /* 0x000fe2000fffe03f */
[----:B------:R-:W-:Y:S01]  /*13c0*/  UMOV UR9, 0x40000040 ;  /* 0x4000004000097882 */ /* 0x000fe20000000000 */
[----:B------:R-:W-:Y:S01]  /*13d0*/  UMOV UR11, 0x40000040 ;  /* 0x40000040000b7882 */ /* 0x000fe20000000000 */
[----:B------:R-:W-:Y:S02]  /*13e0*/  WARPGROUP.DEPBAR.LE gsb0, 0x0 ;  /* 0x00008000000079c5 */ /* 0x000fe40000010000 */
        /* <DEDUP_REMOVED lines=10> */
[----:B------:R-:W-:Y:S03]  /*1490*/  HGMMA.64x256x8.F32.TF32 R24, gdesc[UR8], R24, gsb0 ;  /* 0x07e00000081879f0 */ /* 0x000fe60008002818 */
[----:B------:R-:W-:Y:S02]  /*14a0*/  WARPGROUP.DEPBAR.LE gsb0, 0x0 ;  /* 0x00008000000079c5 */ /* 0x000fe40000010000 */
[----:B------:R-:W-:Y:S05]  /*14b0*/  @!P1 BRA `(.L_x_18) ;  /* 0x0000000400249947 */ /* 0x000fea0003800000 */
[----:B------:R-:W-:-:S04]  /*14c0*/  UIADD3 UR6, UR39, 0x1, URZ ;  /* 0x0000000127067890 */ /* 0x000fc8000fffe03f */
[----:B------:R-:W-:-:S04]  /*14d0*/  UISETP.NE.AND UP0, UPT, UR6, 0x3, UPT ;  /* 0x000000030600788c */ /* 0x000fc8000bf05270 */
[----:B------:R-:W-:Y:S02]  /*14e0*/  USEL UR7, URZ, 0x1, UP0 ;  /* 0x000000013f077887 */ /* 0x000fe40008000000 */
[----:B------:R-:W-:Y:S02]  /*14f0*/  USEL UR6, UR6, URZ, UP0 ;  /* 0x0000003f06067287 */ /* 0x000fe40008000000 */
[----:B------:R-:W-:-:S06]  /*1500*/  ULOP3.LUT UR7, UR38, UR7, URZ, 0x3c, !UPT ;  /* 0x0000000726077292 */ /* 0x000fcc000f8e3c3f */
[----:B01----:R-:W-:Y:S01]  /*1510*/  IMAD.U32 R5, RZ, RZ, UR7 ;  /* 0x00000007ff057e24 */ /* 0x003fe2000f8e00ff */
[----:B------:R-:W-:-:S06]  /*1520*/  UMOV UR7, UR39 ;  /* 0x0000002700077c82 */ /* 0x000fcc0008000000 */
.L_x_25:
[----:B01----:R-:W-:Y:S05]  /*1530*/  @!P0 BRA `(.L_x_19) ;  /* 0x0000000000048947 */ /* 0x003fea0003800000 */
[----:B------:R-:W-:Y:S01]  /*1540*/  BPT.TRAP 0x1 ;  /* 0x000000040000795c */ /* 0x000fe20000300000 */
.L_x_19:
[----:B------:R-:W0:Y:S01]  /*1550*/  S2UR UR9, SR_CgaCtaId ;  /* 0x00000000000979c3 */ /* 0x000e220000008800 */
[----:B------:R-:W-:Y:S01]  /*1560*/  UMOV UR8, 0x400 ;  /* 0x0000040000087882 */ /* 0x000fe20000000000 */
[----:B------:R-:W-:Y:S01]  /*1570*/  SHF.L.U32 R3, R5, 0x1f, RZ ;  /* 0x0000001f05037819 */ /* 0x000fe200000006ff */
[----:B0-----:R-:W-:-:S04]  /*1580*/  ULEA UR14, UR9, UR8, 0x18 ;  /* 0x00000008090e7291 */ /* 0x001fc8000f8ec03f */
[----:B------:R-:W-:-:S09]  /*1590*/  ULEA UR8, UR6, UR14, 0x3 ;  /* 0x0000000e06087291 */ /* 0x000fd2000f8e183f */
[----:B------:R0:W1:Y:S01]  /*15a0*/  SYNCS.PHASECHK.TRANS64.TRYWAIT P1, [UR8], R3 ;  /* 0x00000003ff0075a7 */ /* 0x0000620008020148 */
[----:B------:R-:W-:Y:S05]  /*15b0*/  @!P0 BRA `(.L_x_20) ;  /* 0x0000000000048947 */ /* 0x000fea0003800000 */
[----:B------:R-:W-:Y:S01]  /*15c0*/  BPT.TRAP 0x1 ;  /* 0x000000040000795c */ /* 0x000fe20000300000 */
.L_x_20:
[----:B-1----:R-:W-:Y:S05]  /*15d0*/  @P1 BRA `(.L_x_21) ;  /* 0x0000000000081947 */ /* 0x002fea0003800000 */
[----:B------:R-:W1:Y:S02]  /*15e0*/  SYNCS.PHASECHK.TRANS64.TRYWAIT P1, [UR8], R3 ;  /* 0x00000003ff0075a7 */ /* 0x000e640008020148 */
[----:B-1----:R-:W-:Y:S05]  /*15f0*/  @!P1 BRA `(.L_x_22) ;  /* 0x0000009c00d09947 */ /* 0x002fea0003800000 */
.L_x_21:
[----:B------:R-:W-:Y:S01]  /*1600*/  ULEA UR12, UR6, UR4, 0xa ;  /* 0x00000004060c7291 */ /* 0x000fe2000f8e503f */
[----:B------:R-:W-:Y:S01]  /*1610*/  WARPGROUP.ARRIVE ;  /* 0x00000000000079c5 */ /* 0x000fe20000000000 */
[----:B------:R-:W-:Y:S01]  /*1620*/  ULEA UR13, UR6, UR5, 0xb ;  /* 0x00000005060d7291 */ /* 0x000fe2000f8e583f */
[----:B------:R-:W-:Y:S01]  /*1630*/  UMOV UR9, 0x40000040 ;  /* 0x4000004000097882 */ /* 0x000fe20000000000 */
[----:B------:R-:W-:-:S03]  /*1640*/  UMOV UR11, 0x40000040 ;  /* 0x40000040000b7882 */ /* 0x000fc60000000000 */
[----:B------:R-:W-:Y:S02]  /*1650*/  UMOV UR8, UR12 ;  /* 0x0000000c00087c82 */ /* 0x000fe40008000000 */
[----:B------:R-:W-:Y:S02]  /*1660*/  UMOV UR10, UR13 ;  /* 0x0000000d000a7c82 */ /* 0x000fe40008000000 */
[----:B------:R-:W-:Y:S01]  /*1670*/  HGMMA.64x256x8.F32.TF32 R24, gdesc[UR8], R24, gsb0 ;  /* 0x07e00000081879f0 */ /* 0x000fe20008002818 */
        /* <DEDUP_REMOVED lines=26> */
[----:B------:R-:W-:Y:S01]  /*1820*/  BPT.TRAP 0x1 ;  /* 0x000000040000795c */ /* 0x000fe20000300000 */
.L_x_23:
[----:B------:R-:W-:Y:S01]  /*1830*/  ULEA UR8, UR7, UR14, 0x3 ;  /* 0x0000000e07087291 */ /* 0x000fe2000f8e183f */
[----:B------:R-:W-:-:S03]  /*1840*/  ISETP.GT.U32.AND P1, PT, R19, 0x1, PT ;  /* 0x000000011300780c */ /* 0x000fc60003f24070 */
[----:B------:R-:W-:-:S04]  /*1850*/  UIADD3 UR8, UR8, 0x18, URZ ;  /* 0x0000001808087890 */ /* 0x000fc8000fffe03f */
[----:B------:R-:W-:-:S09]  /*1860*/  UPRMT UR8, URZ, 0x654, UR8 ;  /* 0x000006543f087896 */ /* 0x000fd20008000008 */
[----:B------:R-:W-:Y:S01]  /*1870*/  SYNCS.ARRIVE.TRANS64.RED.A1T0 RZ, [UR8], RZ ;  /* 0x000000ffffff79a7 */ /* 0x000fe20008100408 */
[----:B------:R-:W-:Y:S05]  /*1880*/  @P1 BRA `(.L_x_24) ;  /* 0x0000000000041947 */ /* 0x000fea0003800000 */
[----:B------:R-:W-:Y:S01]  /*1890*/  BPT.TRAP 0x1 ;  /* 0x000000040000795c */ /* 0x000fe20000300000 */
.L_x_24:
[----:B------:R-:W-:Y:S01]  /*18a0*/  UIADD3 UR6, UR6, 0x1, URZ ;  /* 0x0000000106067890 */ /* 0x000fe2000fffe03f */
[C---:B------:R-:W-:Y:S01]  /*18b0*/  ISETP.GT.AND P1, PT, R0.reuse, 0x1, PT ;  /* 0x000000010000780c */ /* 0x040fe20003f24270 */
[----:B------:R-:W-:Y:S01]  /*18c0*/  UIADD3 UR7, UR7, 0x1, URZ ;  /* 0x0000000107077890 */ /* 0x000fe2000fffe03f */
[----:B------:R-:W-:Y:S01]  /*18d0*/  VIADD R0, R0, 0xffffffff ;  /* 0xffffffff00007836 */ /* 0x000fe20000000000 */
[----:B------:R-:W-:Y:S02]  /*18e0*/  UISETP.NE.AND UP0, UPT, UR6, 0x3, UPT ;  /* 0x000000030600788c */ /* 0x000fe4000bf05270 */
[----:B------:R-:W-:Y:S02]  /*18f0*/  UISETP.NE.AND UP1, UPT, UR7, 0x3, UPT ;  /* 0x000000030700788c */ /* 0x000fe4000bf25270 */
[----:B------:R-:W-:Y:S02]  /*1900*/  USEL UR8, URZ, 0x1, UP0 ;  /* 0x000000013f087887 */ /* 0x000fe40008000000 */
[----:B------:R-:W-:-:S02]  /*1910*/  USEL UR6, UR6, URZ, UP0 ;  /* 0x0000003f06067287 */ /* 0x000fc40008000000 */
[----:B------:R-:W-:Y:S02]  /*1920*/  USEL UR7, UR7, URZ, UP1 ;  /* 0x0000003f07077287 */ /* 0x000fe40008800000 */
[----:B------:R-:W-:Y:S01]  /*1930*/  LOP3.LUT R5, R5, UR8, RZ, 0x3c, !PT ;  /* 0x0000000805057c12 */ /* 0x000fe2000f8e3cff */
[----:B------:R-:W-:Y:S09]  /*1940*/  @P1 BRA `(.L_x_25) ;  /* 0xfffffff800f81947 */ /* 0x000ff2000383ffff */
.L_x_18:
[----:B------:R-:W2:Y:S02]  /*1950*/  LDC R0, c[0x0][0x28c] ;  /* 0x0000a300ff007b82 */ /* 0x000ea40000000800 */
[----:B--2---:R-:W-:-:S13]  /*1960*/  ISETP.GE.AND P1, PT, R0, 0x1, PT ;  /* 0x000000010000780c */ /* 0x004fda0003f26270 */
[----:B------:R-:W-:Y:S05]  /*1970*/  @!P1 BRA `(.L_x_26) ;  /* 0x0000000000489947 */ /* 0x000fea0003800000 */
[----:B------:R-:W-:Y:S05]  /*1980*/  @!P0 BRA `(.L_x_27) ;  /* 0x0000000000048947 */ /* 0x000fea0003800000 */
[----:B------:R-:W-:Y:S01]  /*1990*/  BPT.TRAP 0x1 ;  /* 0x000000040000795c */ /* 0x000fe20000300000 */
.L_x_27:
[----:B------:R-:W2:Y:S01]  /*19a0*/  S2UR UR7, SR_CgaCtaId ;  /* 0x00000000000779c3 */ /* 0x000ea20000008800 */
[----:B------:R-:W-:Y:S01]  /*19b0*/  UISETP.LT.AND UP0, UPT, UR40, 0x1, UPT ;  /* 0x000000012800788c */ /* 0x000fe2000bf01270 */
[----:B------:R-:W-:-:S03]  /*19c0*/  ISETP.GT.U32.AND P0, PT, R19, 0x1, PT ;  /* 0x000000011300780c */ /* 0x000fc60003f04070 */
[----:B------:R-:W-:-:S04]  /*19d0*/  USEL UR6, UR40, 0x1, UP0 ;  /* 0x0000000128067887 */ /* 0x000fc80008000000 */
[----:B------:R-:W-:-:S04]  /*19e0*/  UIADD3 UR6, UR39, UR40, -UR6 ;  /* 0x0000002827067290 */ /* 0x000fc8000fffe806 */
[----:B------:R-:W-:-:S04]  /*19f0*/  UIMAD.WIDE.U32 UR4, UR6, -0x55555555, URZ ;  /* 0xaaaaaaab060478a5 */ /* 0x000fc8000f8e003f */
[----:B------:R-:W-:-:S03]  /*1a00*/  USHF.R.U32.HI UR4, URZ, 0x1, UR5 ;  /* 0x000000013f047899 */ /* 0x000fc60008011605 */
[----:B------:R-:W-:Y:S01]  /*1a10*/  UMOV UR5, 0x400 ;  /* 0x0000040000057882 */ /* 0x000fe20000000000 */
[----:B------:R-:W-:Y:S02]  /*1a20*/  UIMAD UR6, UR4, -0x3, UR6 ;  /* 0xfffffffd040678a4 */ /* 0x000fe4000f8e0206 */
[----:B--2---:R-:W-:-:S04]  /*1a30*/  ULEA UR5, UR7, UR5, 0x18 ;  /* 0x0000000507057291 */ /* 0x004fc8000f8ec03f */
[----:B------:R-:W-:-:S04]  /*1a40*/  ULEA UR6, UR6, UR5, 0x3 ;  /* 0x0000000506067291 */ /* 0x000fc8000f8e183f */
[----:B------:R-:W-:-:S04]  /*1a50*/  UIADD3 UR6, UR6, 0x18, URZ ;  /* 0x0000001806067890 */ /* 0x000fc8000fffe03f */
[----:B------:R-:W-:-:S09]  /*1a60*/  UPRMT UR6, URZ, 0x654, UR6 ;  /* 0x000006543f067896 */ /* 0x000fd20008000006 */
[----:B------:R-:W-:Y:S01]  /*1a70*/  SYNCS.ARRIVE.TRANS64.RED.A1T0 RZ, [UR6], RZ ;  /* 0x000000ffffff79a7 */ /* 0x000fe20008100406 */
[----:B------:R-:W-:Y:S05]  /*1a80*/  @P0 BRA `(.L_x_26) ;  /* 0x0000000000040947 */ /* 0x000fea0003800000 */
[----:B------:R-:W-:Y:S01]  /*1a90*/  BPT.TRAP 0x1 ;  /* 0x000000040000795c */ /* 0x000fe20000300000 */
.L_x_26:
[----:B------:R-:W2:Y:S01]  /*1aa0*/  LDC R7, c[0x0][0x288] ;  /* 0x0000a200ff077b82 */ /* 0x000ea20000000800 */
[----:B01----:R-:W-:Y:S01]  /*1ab0*/  SHF.R.U32.HI R3, RZ, 0x2, R18 ;  /* 0x00000002ff037819 */ /* 0x003fe20000011612 */
[----:B------:R-:W-:Y:S01]  /*1ac0*/  UIADD3 UR39, UR40, UR39, URZ ;  /* 0x0000002728277290 */ /* 0x000fe2000fffe03f */
[C---:B------:R-:W-:Y:S01]  /*1ad0*/  LOP3.LUT R4, R18.reuse, 0x60, RZ, 0xc0, !PT ;  /* 0x0000006012047812 */ /* 0x040fe200078ec0ff */
[----:B------:R-:W-:Y:S01]  /*1ae0*/  ULDC UR7, c[0x0][0x284] ;  /* 0x0000a10000077ab9 */ /* 0x000fe20000000800 */
[----:B------:R-:W-:Y:S01]  /*1af0*/  LOP3.LUT R3, R3, 0x7, RZ, 0xc0, !PT ;  /* 0x0000000703037812 */ /* 0x000fe200078ec0ff */
[----:B------:R-:W-:Y:S01]  /*1b00*/  UISETP.GT.U32.AND UP0, UPT, UR39, 0x2, UPT ;  /* 0x000000022700788c */ /* 0x000fe2000bf04070 */
[----:B------:R-:W-:Y:S01]  /*1b10*/  SHF.R.U32.HI R10, RZ, 0x1, R4 ;  /* 0x00000001ff0a7819 */ /* 0x000fe20000011604 */
[----:B------:R-:W-:Y:S01]  /*1b20*/  IMAD.SHL.U32 R4, R18, 0x2, RZ ;  /* 0x0000000212047824 */ /* 0x000fe200078e00ff */
[----:B------:R-:W-:Y:S01]  /*1b30*/  LOP3.LUT R0, R22, 0x1, RZ, 0xc0, !PT ;  /* 0x0000000116007812 */ /* 0x000fe200078ec0ff */
[----:B------:R-:W-:Y:S01]  /*1b40*/  UISETP.LT.U32.AND UP0, UPT, UR40, 0x3, UP0 ;  /* 0x000000032800788c */ /* 0x000fe20008701070 */
[----:B------:R-:W-:Y:S01]  /*1b50*/  IADD3 R5, RZ, -R10, -R3 ;  /* 0x8000000aff057210 */ /* 0x000fe20007ffe803 */
[----:B------:R-:W-:Y:S01]  /*1b60*/  UISETP.GE.U32.AND UP1, UPT, UR40, 0x3, UPT ;  /* 0x000000032800788c */ /* 0x000fe2000bf26070 */
[----:B------:R-:W-:Y:S01]  /*1b70*/  LOP3.LUT R9, R4, 0x6, RZ, 0xc0, !PT ;  /* 0x0000000604097812 */ /* 0x000fe200078ec0ff */
[C---:B------:R-:W-:Y:S01]  /*1b80*/  IMAD.SHL.U32 R6, R0.reuse, 0x40, RZ ;  /* 0x0000004000067824 */ /* 0x040fe200078e00ff */
[----:B------:R-:W-:Y:S01]  /*1b90*/  SHF.R.S32.HI R21, RZ, 0x1f, R23 ;  /* 0x0000001fff157819 */ /* 0x000fe20000011417 */
[----:B------:R-:W-:Y:S01]  /*1ba0*/  IMAD R11, R0, -0x40, R5 ;  /* 0xffffffc0000b7824 */ /* 0x000fe200078e0205 */
[----:B------:R-:W-:Y:S01]  /*1bb0*/  LOP3.LUT R0, R18, 0x3, RZ, 0xc0, !PT ;  /* 0x0000000312007812 */ /* 0x000fe200078ec0ff */
[----:B------:R-:W-:Y:S01]  /*1bc0*/  ULDC.64 UR8, c[0x0][0x5d0] ;  /* 0x0001740000087ab9 */ /* 0x000fe20000000a00 */
[----:B------:R-:W-:Y:S01]  /*1bd0*/  PRMT R8, R9, 0x6540, R152 ;  /* 0x0000654009087816 */ /* 0x000fe20000000098 */
[----:B------:R-:W-:Y:S01]  /*1be0*/  IMAD.SHL.U32 R152, R152, 0x100, RZ ;  /* 0x0000010098987824 */ /* 0x000fe200078e00ff */
[----:B------:R-:W-:Y:S01]  /*1bf0*/  UIMAD.WIDE.U32 UR4, UR39, -0x55555555, URZ ;  /* 0xaaaaaaab270478a5 */ /* 0x000fe2000f8e003f */
[----:B------:R-:W-:Y:S01]  /*1c00*/  IMAD R4, R21, UR8, RZ ;  /* 0x0000000815047c24 */ /* 0x000fe2000f8e02ff */
[----:B------:R-:W-:Y:S01]  /*1c10*/  USEL UR6, URZ, 0x1, !UP0 ;  /* 0x000000013f067887 */ /* 0x000fe2000c000000 */
[----:B--2---:R-:W-:Y:S01]  /*1c20*/  IMAD R13, R0, -0x2, R7 ;  /* 0xfffffffe000d7824 */ /* 0x004fe200078e0207 */
[----:B------:R-:W-:Y:S01]  /*1c30*/  ISETP.GE.AND P0, PT, R152, R7, PT ;  /* 0x000000079800720c */ /* 0x000fe20003f06270 */
[C---:B------:R-:W-:Y:S01]  /*1c40*/  IMAD.SHL.U32 R0, R153.reuse, 0x80, RZ ;  /* 0x0000008099007824 */ /* 0x040fe200078e00ff */
[----:B------:R-:W-:Y:S01]  /*1c50*/  SHF.R.S32.HI R9, RZ, 0x1f, R8 ;  /* 0x0000001fff097819 */ /* 0x000fe20000011408 */
[----:B------:R-:W-:Y:S01]  /*1c60*/  USHF.R.U32.HI UR4, URZ, 0x1, UR5 ;  /* 0x000000013f047899 */ /* 0x000fe20008011605 */
[----:B------:R-:W-:Y:S01]  /*1c70*/  LOP3.LUT R3, R6, 0x40, R3, 0xe2, !PT ;  /* 0x0000004006037812 */ /* 0x000fe200078ee203 */
[----:B------:R-:W-:Y:S01]  /*1c80*/  ULOP3.LUT UR38, UR38, UR6, URZ, 0x3c, !UPT ;  /* 0x0000000626267292 */ /* 0x000fe2000f8e3c3f */
[C---:B------:R-:W-:Y:S01]  /*1c90*/  ISETP.GE.OR P0, PT, R0.reuse, UR7, P0 ;  /* 0x0000000700007c0c */ /* 0x040fe20008706670 */
[----:B------:R-:W-:Y:S01]  /*1ca0*/  IMAD.WIDE R6, R153, 0x80, RZ ;  /* 0x0000008099067825 */ /* 0x000fe200078e02ff */
[----:B------:R-:W-:Y:S01]  /*1cb0*/  UIMAD UR39, UR4, -0x3, UR39 ;  /* 0xfffffffd042778a4 */ /* 0x000fe2000f8e0227 */
[----:B------:R-:W-:Y:S01]  /*1cc0*/  IADD3 R0, -R0, UR7, R11 ;  /* 0x0000000700007c10 */ /* 0x000fe2000fffe10b */
[----:B------:R-:W-:Y:S01]  /*1cd0*/  @UP1 ULOP3.LUT UR38, UR38, 0x1, UR4, 0x78, !UPT ;  /* 0x0000000126261892 */ /* 0x000fe2000f8e7804 */
[C---:B------:R-:W-:Y:S01]  /*1ce0*/  IMAD R15, R23.reuse, UR9, R4 ;  /* 0x00000009170f7c24 */ /* 0x040fe2000f8e0204 */
[----:B------:R-:W-:Y:S01]  /*1cf0*/  LOP3.LUT R169, R6, R3, R10, 0xfe, !PT ;  /* 0x0000000306a97212 */ /* 0x000fe200078efe0a */
[----:B------:R-:W-:-:S04]  /*1d00*/  IMAD.WIDE.U32 R4, R23, UR8, R8 ;  /* 0x0000000817047c25 */ /* 0x000fc8000f8e0008 */
[----:B------:R-:W-:Y:S02]  /*1d10*/  IMAD.IADD R5, R5, 0x1, R15 ;  /* 0x0000000105057824 */ /* 0x000fe400078e020f */
[----:B------:R-:W-:Y:S02]  /*1d20*/  IMAD.IADD R3, R13, 0x1, -R152 ;  /* 0x000000010d037824 */ /* 0x000fe400078e0a98 */
[----:B------:R-:W-:Y:S01]  /*1d30*/  IMAD.MOV.U32 R153, RZ, RZ, -0x1 ;  /* 0xffffffffff997424 */ /* 0x000fe200078e00ff */
[----:B------:R-:W-:Y:S06]  /*1d40*/  @P0 BRA `(.L_x_28) ;  /* 0x0000007800d80947 */ /* 0x000fec0003800000 */
[----:B------:R-:W0:Y:S01]  /*1d50*/  LDC.64 R10, c[0x0][0x5c8] ;  /* 0x00017200ff0a7b82 */ /* 0x000e220000000a00 */
[----:B-----5:R-:W-:Y:S01]  /*1d60*/  FSETP.NEU.AND P0, PT, R155, RZ, PT ;  /* 0x000000ff9b00720b */ /* 0x020fe20003f0d000 */
[----:B------:R-:W-:Y:S01]  /*1d70*/  BSSY B0, `(.L_x_28) ;  /* 0x00007b3000007945 */ /* 0x000fe20003800000 */
[----:B------:R-:W-:-:S04]  /*1d80*/  ISETP.GT.AND P1, PT, R3, RZ, PT ;  /* 0x000000ff0300720c */ /* 0x000fc80003f24270 */
[----:B------:R-:W-:Y:S01]  /*1d90*/  ISETP.GT.AND P2, PT, R0, RZ, P1 ;  /* 0x000000ff0000720c */ /* 0x000fe20000f44270 */
[-C--:B0-----:R-:W-:Y:S02]  /*1da0*/  IMAD R12, R7, R10.reuse, RZ ;  /* 0x0000000a070c7224 */ /* 0x081fe400078e02ff */
[----:B------:R-:W-:-:S04]  /*1db0*/  IMAD.WIDE.U32 R162, R169, R10, R4 ;  /* 0x0000000aa9a27225 */ /* 0x000fc800078e0004 */
[----:B------:R-:W-:-:S04]  /*1dc0*/  IMAD R5, R169, R11, R12 ;  /* 0x0000000ba9057224 */ /* 0x000fc800078e020c */
[----:B------:R-:W-:Y:S01]  /*1dd0*/  IMAD.IADD R171, R163, 0x1, R5 ;  /* 0x00000001a3ab7824 */ /* 0x000fe200078e0205 */
[----:B------:R-:W-:Y:S06]  /*1de0*/  @!P0 BRA `(.L_x_29) ;  /* 0x0000005400948947 */ /* 0x000fec0003800000 */
[----:B------:R-:W0:Y:S01]  /*1df0*/  LDC.64 R14, c[0x0][0x5b8] ;  /* 0x00016e00ff0e7b82 */ /* 0x000e220000000a00 */
[----:B------:R-:W-:-:S07]  /*1e00*/  ULDC.64 UR4, c[0x0][0x5c0] ;  /* 0x0001700000047ab9 */ /* 0x000fce0000000a00 */
[----:B------:R-:W1:Y:S08]  /*1e10*/  LDC.64 R166, c[0x0][0x5b0] ;  /* 0x00016c00ffa67b82 */ /* 0x000e700000000a00 */
[----:B------:R-:W2:Y:S01]  /*1e20*/  LDC.64 R12, c[0x0][0x5a8] ;  /* 0x00016a00ff0c7b82 */ /* 0x000ea20000000a00 */
[-C--:B0-----:R-:W-:Y:S02]  /*1e30*/  IMAD R4, R21, R14.reuse, RZ ;  /* 0x0000000e15047224 */ /* 0x081fe400078e02ff */
[----:B------:R-:W-:-:S04]  /*1e40*/  IMAD.WIDE.U32 R164, R23, R14, R8 ;  /* 0x0000000e17a47225 */ /* 0x000fc800078e0008 */
[----:B------:R-:W-:Y:S02]  /*1e50*/  IMAD R161, R23, R15, R4 ;  /* 0x0000000f17a17224 */ /* 0x000fe400078e0204 */
[-C--:B-1----:R-:W-:Y:S02]  /*1e60*/  IMAD R6, R7, R166.reuse, RZ ;  /* 0x000000a607067224 */ /* 0x082fe400078e02ff */
[----:B------:R-:W-:Y:S02]  /*1e70*/  IMAD.IADD R21, R165, 0x1, R161 ;  /* 0x00000001a5157824 */ /* 0x000fe400078e02a1 */
[----:B------:R-:W-:Y:S02]  /*1e80*/  IMAD.MOV.U32 R20, RZ, RZ, R164 ;  /* 0x000000ffff147224 */ /* 0x000fe400078e00a4 */
[C---:B------:R-:W-:Y:S02]  /*1e90*/  IMAD R163, R169.reuse, R167, R6 ;  /* 0x000000a7a9a37224 */ /* 0x040fe400078e0206 */
[----:B------:R-:W-:-:S04]  /*1ea0*/  IMAD.WIDE.U32 R4, R169, R166, R20 ;  /* 0x000000a6a9047225 */ /* 0x000fc800078e0014 */
[----:B------:R-:W-:Y:S01]  /*1eb0*/  IMAD.IADD R5, R5, 0x1, R163 ;  /* 0x0000000105057824 */ /* 0x000fe200078e02a3 */
[----:B--2---:R-:W-:-:S04]  /*1ec0*/  LEA R6, P0, R4, R12, 0x2 ;  /* 0x0000000c04067211 */ /* 0x004fc800078010ff */
[----:B------:R-:W-:-:S05]  /*1ed0*/  LEA.HI.X R7, R4, R13, R5, 0x2, P0 ;  /* 0x0000000d04077211 */ /* 0x000fca00000f1405 */
[----:B------:R0:W2:Y:S01]  /*1ee0*/  @P2 LDG.E.LTC128B R15, desc[UR36][R6.64] ;  /* 0x00000024060f2981 */ /* 0x0000a2000c1e1920 */
[----:B------:R-:W-:Y:S01]  /*1ef0*/  IMAD.WIDE.U32 R4, R169, R166, R8 ;  /* 0x000000a6a9047225 */ /* 0x000fe200078e0008 */
[----:B------:R-:W-:Y:S01]  /*1f00*/  ISETP.GT.AND P0, PT, R3, 0x1, PT ;  /* 0x000000010300780c */ /* 0x000fe20003f04270 */
[----:B------:R-:W-:Y:S02]  /*1f10*/  BSSY B1, `(.L_x_30) ;  /* 0x0000013000017945 */ /* 0x000fe40003800000 */
[----:B------:R-:W-:Y:S02]  /*1f20*/  IMAD.IADD R5, R163, 0x1, R5 ;  /* 0x00000001a3057824 */ /* 0x000fe400078e0205 */
[----:B------:R-:W-:Y:S02]  /*1f30*/  IMAD.SHL.U32 R158, R166, 0x8, RZ ;  /* 0x00000008a69e7824 */ /* 0x000fe400078e00ff */
[----:B------:R-:W-:Y:S01]  /*1f40*/  IMAD.WIDE.U32 R156, R23, R14, R4 ;  /* 0x0000000e179c7225 */ /* 0x000fe200078e0004 */
[----:B------:R-:W-:-:S03]  /*1f50*/  LEA R4, P3, R162, UR4, 0x2 ;  /* 0x00000004a2047c11 */ /* 0x000fc6000f8610ff */
[----:B0-----:R-:W-:Y:S01]  /*1f60*/  IMAD.IADD R7, R161, 0x1, R157 ;  /* 0x00000001a1077824 */ /* 0x001fe200078e029d */
[----:B------:R-:W-:Y:S02]  /*1f70*/  LEA.HI.X R5, R162, UR5, R171, 0x2, P3 ;  /* 0x00000005a2057c11 */ /* 0x000fe400098f14ab */
[----:B------:R-:W-:Y:S02]  /*1f80*/  ISETP.GT.AND P3, PT, R0, RZ, P0 ;  /* 0x000000ff0000720c */ /* 0x000fe40000764270 */
[----:B------:R-:W-:-:S04]  /*1f90*/  LEA R6, P4, R156, R12, 0x2 ;  /* 0x0000000c9c067211 */ /* 0x000fc800078810ff */
[----:B------:R-:W-:Y:S02]  /*1fa0*/  LEA.HI.X R7, R156, R13, R7, 0x2, P4 ;  /* 0x0000000d9c077211 */ /* 0x000fe400020f1407 */
[----:B--2---:R-:W-:-:S05]  /*1fb0*/  LOP3.LUT R152, R15, 0xffffe000, RZ, 0xc0, !PT ;  /* 0xffffe0000f987812 */ /* 0x004fca00078ec0ff */
[----:B------:R-:W-:-:S04]  /*1fc0*/  FMUL R159, R152, R155 ;  /* 0x0000009b989f7220 */ /* 0x000fc80000400000 */
[----:B------:R-:W-:Y:S01]  /*1fd0*/  FFMA R173, R24, R154, R159 ;  /* 0x0000009a18ad7223 */ /* 0x000fe2000000009f */
[----:B------:R-:W-:-:S04]  /*1fe0*/  SHF.L.U64.HI R159, R166, 0x3, R167 ;  /* 0x00000003a69f7819 */ /* 0x000fc800000102a7 */
[----:B------:R-:W-:Y:S01]  /*1ff0*/  F2FP.TF32.F32.PACK_B R173, R173 ;  /* 0x000000adffad723e */ /* 0x000fe200024050ff */
[----:B------:R-:W-:-:S04]  /*2000*/  IMAD.WIDE.U32 R158, R169, R166, R158 ;  /* 0x000000a6a99e7225 */ /* 0x000fc800078e009e */
[----:B------:R0:W-:Y:S01]  /*2010*/  @P2 STG.E desc[UR36][R4.64], R173 ;  /* 0x000000ad04002986 */ /* 0x0001e2000c101924 */
[----:B------:R-:W-:Y:S05]  /*2020*/  @!P3 BRA `(.L_x_31) ;  /* 0x000000000004b947 */ /* 0x000fea0003800000 */
[----:B------:R1:W5:Y:S02]  /*2030*/  LDG.E.LTC128B R15, desc[UR36][R6.64+0x4] ;  /* 0x00000424060f7981 */ /* 0x000364000c1e1920 */
.L_x_31:
[----:B------:R-:W-:Y:S05]  /*2040*/  BSYNC B1 ;  /* 0x0000000000017941 */ /* 0x000fea0003800000 */
.L_x_30:
[----:B-----5:R-:W-:Y:S01]  /*2050*/  LOP3.LUT R20, R15, 0xffffe000, RZ, 0xc0, !PT ;  /* 0xffffe0000f147812 */ /* 0x020fe200078ec0ff */
[----:B------:R-:W-:Y:S01]  /*2060*/  IMAD.IADD R163, R163, 0x1, R159 ;  /* 0x00000001a3a37824 */ /* 0x000fe200078e029f */
[----:B------:R-:W-:Y:S01]  /*2070*/  IADD3 R164, P2, R164, R158, RZ ;  /* 0x0000009ea4a47210 */ /* 0x000fe20007f5e0ff */
[----:B------:R-:W-:Y:S01]  /*2080*/  IMAD.MOV.U32 R152, RZ, RZ, R15 ;  /* 0x000000ffff987224 */ /* 0x000fe200078e000f */
[----:B------:R-:W-:Y:S01]  /*2090*/  ISETP.GT.AND P1, PT, R0, 0x8, P1 ;  /* 0x000000080000780c */ /* 0x000fe20000f24270 */
[----:B------:R-:W-:Y:S02]  /*20a0*/  FMUL R20, R20, R155 ;  /* 0x0000009b14147220 */ /* 0x000fe40000400000 */
[----:B------:R-:W-:Y:S02]  /*20b0*/  IMAD.X R21, R163, 0x1, R21, P2 ;  /* 0x00000001a3157824 */ /* 0x000fe400010e0615 */
[----:B------:R-:W-:Y:S01]  /*20c0*/  FFMA R157, R25, R154, R20 ;  /* 0x0000009a199d7223 */ /* 0x000fe20000000014 */
[----:B------:R-:W-:-:S04]  /*20d0*/  LEA R20, P2, R164, R12, 0x2 ;  /* 0x0000000ca4147211 */ /* 0x000fc800078410ff */
[----:B------:R-:W-:Y:S02]  /*20e0*/  F2FP.TF32.F32.PACK_B R157, R157 ;  /* 0x0000009dff9d723e */ /* 0x000fe400024050ff */
[----:B------:R-:W-:-:S03]  /*20f0*/  LEA.HI.X R21, R164, R13, R21, 0x2, P2 ;  /* 0x0000000da4157211 */ /* 0x000fc600010f1415 */
[----:B------:R2:W-:Y:S04]  /*2100*/  @P3 STG.E desc[UR36][R4.64+0x4], R157 ;  /* 0x0000049d04003986 */ /* 0x0005e8000c101924 */
[----:B------:R-:W3:Y:S01]  /*2110*/  @P1 LDG.E.LTC128B R152, desc[UR36][R20.64] ;  /* 0x0000002414981981 */ /* 0x000ee2000c1e1920 */
[----:B------:R-:W-:Y:S01]  /*2120*/  IADD3 R8, P2, R8, R158, RZ ;  /* 0x0000009e08087210 */ /* 0x000fe20007f5e0ff */
[----:B------:R-:W-:Y:S01]  /*2130*/  BSSY B1, `(.L_x_32) ;  /* 0x0000011000017945 */ /* 0x000fe20003800000 */
[----:B------:R-:W-:Y:S02]  /*2140*/  SHF.L.U64.HI R11, R10, 0x5, R11 ;  /* 0x000000050a0b7819 */ /* 0x000fe4000001020b */
[----:B------:R-:W-:Y:S01]  /*2150*/  ISETP.GT.AND P0, PT, R0, 0x8, P0 ;  /* 0x000000080000780c */ /* 0x000fe20000704270 */
[----:B------:R-:W-:Y:S01]  /*2160*/  IMAD.X R9, R9, 0x1, R163, P2 ;  /* 0x0000000109097824 */ /* 0x000fe200010e06a3 */
[----:B------:R-:W-:Y:S01]  /*2170*/  LEA R10, P2, R10, R4, 0x5 ;  /* 0x000000040a0a7211 */ /* 0x000fe200078428ff */
[----:B------:R-:W-:-:S04]  /*2180*/  IMAD.WIDE.U32 R14, R23, R14, R8 ;  /* 0x0000000e170e7225 */ /* 0x000fc800078e0008 */
[----:B------:R-:W-:Y:S01]  /*2190*/  IMAD.X R11, R11, 0x1, R5, P2 ;  /* 0x000000010b0b7824 */ /* 0x000fe200010e0605 */
[----:B------:R-:W-:Y:S01]  /*21a0*/  LEA R8, P3, R14, R12, 0x2 ;  /* 0x0000000c0e087211 */ /* 0x000fe200078610ff */
[----:B------:R-:W-:-:S05]  /*21b0*/  IMAD.IADD R9, R161, 0x1, R15 ;  /* 0x00000001a1097824 */ /* 0x000fca00078e020f */
[----:B------:R-:W-:Y:S02]  /*21c0*/  LEA.HI.X R9, R14, R13, R9, 0x2, P3 ;  /* 0x0000000d0e097211 */ /* 0x000fe400018f1409 */
[----:B---3--:R-:W-:-:S05]  /*21d0*/  LOP3.LUT R24, R152, 0xffffe000, RZ, 0xc0, !PT ;  /* 0xffffe00098187812 */ /* 0x008fca00078ec0ff */
[----:B------:R-:W-:-:S04]  /*21e0*/  FMUL R25, R24, R155 ;  /* 0x0000009b18197220 */ /* 0x000fc80000400000 */
[----:B------:R-:W-:-:S05]  /*21f0*/  FFMA R25, R26, R154, R25 ;  /* 0x0000009a1a197223 */ /* 0x000fca0000000019 */
[----:B------:R-:W-:-:S05]  /*2200*/  F2FP.TF32.F32.PACK_B R25, R25 ;  /* 0x00000019ff19723e */ /* 0x000fca00024050ff */
[----:B------:R2:W-:Y:S01]  /*2210*/  @P1 STG.E desc[UR36][R10.64], R25 ;  /* 0x000000190a001986 */ /* 0x0005e2000c101924 */
[----:B------:R-:W-:Y:S05]  /*2220*/  @!P0 BRA `(.L_x_33) ;  /* 0x0000000000048947 */ /* 0x000fea0003800000 */
[----:B------:R3:W5:Y:S02]  /*2230*/  LDG.E.LTC128B R152, desc[UR36][R8.64+0x4] ;  /* 0x0000042408987981 */ /* 0x000764000c1e1920 */
.L_x_33:
[----:B------:R-:W-:Y:S05]  /*2240*/  BSYNC B1 ;  /* 0x0000000000017941 */ /* 0x000fea0003800000 */
.L_x_32:
[----:B-----5:R-:W-:Y:S01]  /*2250*/  LOP3.LUT R12, R152, 0xffffe000, RZ, 0xc0, !PT ;  /* 0xffffe000980c7812 */ /* 0x020fe200078ec0ff */
[----:B------:R-:W-:Y:S01]  /*2260*/  BSSY B1, `(.L_x_34) ;  /* 0x0000009000017945 */ /* 0x000fe20003800000 */
[----:B------:R-:W-:-:S03]  /*2270*/  ISETP.GT.AND P1, PT, R3, 0x8, PT ;  /* 0x000000080300780c */ /* 0x000fc60003f24270 */
[----:B------:R-:W-:Y:S01]  /*2280*/  FMUL R12, R12, R155 ;  /* 0x0000009b0c0c7220 */ /* 0x000fe20000400000 */
[----:B------:R-:W-:-:S03]  /*2290*/  ISETP.GT.AND P2, PT, R0, RZ, P1 ;  /* 0x000000ff0000720c */ /* 0x000fc60000f44270 */
[----:B------:R-:W-:-:S05]  /*22a0*/  FFMA R27, R27, R154, R12 ;  /* 0x0000009a1b1b7223 */ /* 0x000fca000000000c */
[----:B------:R-:W-:-:S05]  /*22b0*/  F2FP.TF32.F32.PACK_B R27, R27 ;  /* 0x0000001bff1b723e */ /* 0x000fca00024050ff */
[----:B------:R4:W-:Y:S01]  /*22c0*/  @P0 STG.E desc[UR36][R10.64+0x4], R27 ;  /* 0x0000041b0a000986 */ /* 0x0009e2000c101924 */
[----:B------:R-:W-:Y:S05]  /*22d0*/  @!P2 BRA `(.L_x_35) ;  /* 0x000000000004a947 */ /* 0x000fea0003800000 */
[----:B------:R0:W5:Y:S02]  /*22e0*/  LDG.E.LTC128B R152, desc[UR36][R6.64+0x20] ;  /* 0x0000202406987981 */ /* 0x000164000c1e1920 */
.L_x_35:
[----:B------:R-:W-:Y:S05]  /*22f0*/  BSYNC B1 ;  /* 0x0000000000017941 */ /* 0x000fea0003800000 */
.L_x_34:
        /* <DEDUP_REMOVED lines=10> */
.L_x_37:
[----:B------:R-:W-:Y:S05]  /*23a0*/  BSYNC B1 ;  /* 0x0000000000017941 */ /* 0x000fea0003800000 */
.L_x_36:
[----:B-----5:R-:W-:Y:S01]  /*23b0*/  LOP3.LUT R12, R152, 0xffffe000, RZ, 0xc0, !PT ;  /* 0xffffe000980c7812 */ /* 0x020fe200078ec0ff */
[----:B------:R-:W-:Y:S01]  /*23c0*/  BSSY B1, `(.L_x_38) ;  /* 0x0000008000017945 */ /* 0x000fe20003800000 */
[----:B------:R-:W-:-:S03]  /*23d0*/  ISETP.GT.AND P1, PT, R0, 0x8, P1 ;  /* 0x000000080000780c */ /* 0x000fc60000f24270 */
[----:B------:R-:W-:-:S04]  /*23e0*/  FMUL R12, R12, R155 ;  /* 0x0000009b0c0c7220 */ /* 0x000fc80000400000 */
[----:B------:R-:W-:-:S05]  /*23f0*/  FFMA R29, R29, R154, R12 ;  /* 0x0000009a1d1d7223 */ /* 0x000fca000000000c */
[----:B------:R-:W-:-:S05]  /*2400*/  F2FP.TF32.F32.PACK_B R29, R29 ;  /* 0x0000001dff1d723e */ /* 0x000fca00024050ff */
[----:B------:R0:W-:Y:S01]  /*2410*/  @P3 STG.E desc[UR36][R4.64+0x24], R29 ;  /* 0x0000241d04003986 */ /* 0x0001e2000c101924 */
[----:B------:R-:W-:Y:S05]  /*2420*/  @!P1 BRA `(.L_x_39) ;  /* 0x0000000000049947 */ /* 0x000fea0003800000 */
[----:B------:R0:W5:Y:S02]  /*2430*/  LDG.E.LTC128B R152, desc[UR36][R8.64+0x20] ;  /* 0x0000202408987981 */ /* 0x000164000c1e1920 */
.L_x_39:
[----:B------:R-:W-:Y:S05]  /*2440*/  BSYNC B1 ;  /* 0x0000000000017941 */ /* 0x000fea0003800000 */
.L_x_38:
[----:B-----5:R-:W-:Y:S01]  /*2450*/  LOP3.LUT R12, R152, 0xffffe000, RZ, 0xc0, !PT ;  /* 0xffffe000980c7812 */ /* 0x020fe200078ec0ff */
[----:B------:R-:W-:Y:S01]  /*2460*/  BSSY B1, `(.L_x_40) ;  /* 0x0000008000017945 */ /* 0x000fe20003800000 */
[----:B------:R-:W-:-:S03]  /*2470*/  ISETP.GT.AND P0, PT, R0, 0x8, P0 ;  /* 0x000000080000780c */ /* 0x000fc60000704270 */
[----:B0-----:R-:W-:-:S04]  /*2480*/  FMUL R13, R12, R155 ;  /* 0x0000009b0c0d7220 */ /* 0x001fc80000400000 */
[----:B------:R-:W-:-:S05]  /*2490*/  FFMA R13, R30, R154, R13 ;  /* 0x0000009a1e0d7223 */ /* 0x000fca000000000d */
[----:B------:R-:W-:-:S05]  /*24a0*/  F2FP.TF32.F32.PACK_B R13, R13 ;  /* 0x0000000dff0d723e */ /* 0x000fca00024050ff */
[----:B------:R0:W-:Y:S01]  /*24b0*/  @P1 STG.E desc[UR36][R10.64+0x20], R13 ;  /* 0x0000200d0a001986 */ /* 0x0001e2000c101924 */
[----:B------:R-:W-:Y:S05]  /*24c0*/  @!P0 BRA `(.L_x_41) ;  /* 0x0000000000048947 */ /* 0x000fea0003800000 */
[----:B------:R0:W5:Y:S02]  /*24d0*/  LDG.E.LTC128B R152, desc[UR36][R8.64+0x24] ;  /* 0x0000242408987981 */ /* 0x000164000c1e1920 */
.L_x_41:
[----:B------:R-:W-:Y:S05]  /*24e0*/  BSYNC B1 ;  /* 0x0000000000017941 */ /* 0x000fea0003800000 */
.L_x_40:
        /* <DEDUP_REMOVED lines=10> */
.L_x_43:
[----:B------:R-:W-:Y:S05]  /*2590*/  BSYNC B1 ;  /* 0x0000000000017941 */ /* 0x000fea0003800000 */
.L_x_42:
[----:B-----5:R-:W-:Y:S01]  /*25a0*/  LOP3.LUT R12, R152, 0xffffe000, RZ, 0xc0, !PT ;  /* 0xffffe000980c7812 */ /* 0x020fe200078ec0ff */
[----:B------:R-:W-:Y:S01]  /*25b0*/  BSSY B1, `(.L_x_44) ;  /* 0x0000009000017945 */ /* 0x000fe20003800000 */
[----:B------:R-:W-:-:S03]  /*25c0*/  ISETP.GT.AND P0, PT, R3, 0x11, PT ;  /* 0x000000110300780c */ /* 0x000fc60003f04270 */
[----:B0-----:R-:W-:Y:S01]  /*25d0*/  FMUL R13, R12, R155 ;  /* 0x0000009b0c0d7220 */ /* 0x001fe20000400000 */
[----:B------:R-:W-:-:S03]  /*25e0*/  ISETP.GT.AND P3, PT, R0, RZ, P0 ;  /* 0x000000ff0000720c */ /* 0x000fc60000764270 */
[----:B------:R-:W-:-:S05]  /*25f0*/  FFMA R13, R32, R154, R13 ;  /* 0x0000009a200d7223 */ /* 0x000fca000000000d */
[----:B------:R-:W-:-:S05]  /*2600*/  F2FP.TF32.F32.PACK_B R13, R13 ;  /* 0x0000000dff0d723e */ /* 0x000fca00024050ff */
[----:B------:R0:W-:Y:S01]  /*2610*/  @P2 STG.E desc[UR36][R4.64+0x40], R13 ;  /* 0x0000400d04002986 */ /* 0x0001e2000c101924 */
[----:B------:R-:W-:Y:S05]  /*2620*/  @!P3 BRA `(.L_x_45) ;  /* 0x000000000004b947 */ /* 0x000fea0003800000 */
[----:B------:R0:W5:Y:S02]  /*2630*/  LDG.E.LTC128B R152, desc[UR36][R6.64+0x44] ;  /* 0x0000442406987981 */ /* 0x000164000c1e1920 */
.L_x_45:
[----:B------:R-:W-:Y:S05]  /*2640*/  BSYNC B1 ;  /* 0x0000000000017941 */ /* 0x000fea0003800000 */
.L_x_44:
        /* <DEDUP_REMOVED lines=9> */
.L_x_47:
[----:B------:R-:W-:Y:S05]  /*26e0*/  BSYNC B1 ;  /* 0x0000000000017941 */ /* 0x000fea0003800000 */
.L_x_46:
        /* <DEDUP_REMOVED lines=9> */
.L_x_49:
[----:B------:R-:W-:Y:S05]  /*2780*/  BSYNC B1 ;  /* 0x0000000000017941 */ /* 0x000fea0003800000 */
.L_x_48:
        /* <DEDUP_REMOVED lines=10> */
.L_x_51:
[----:B------:R-:W-:Y:S05]  /*2830*/  BSYNC B1 ;  /* 0x0000000000017941 */ /* 0x000fea0003800000 */
.L_x_50:
        /* <DEDUP_REMOVED lines=10> */
.L_x_53:
[----:B------:R-:W-:Y:S05]  /*28e0*/  BSYNC B1 ;  /* 0x0000000000017941 */ /* 0x000fea0003800000 */
.L_x_52:
        /* <DEDUP_REMOVED lines=9> */
.L_x_55:
[----:B------:R-:W-:Y:S05]  /*2980*/  BSYNC B1 ;  /* 0x0000000000017941 */ /* 0x000fea0003800000 */
.L_x_54:
        /* <DEDUP_REMOVED lines=9> */
.L_x_57:
[----:B------:R-:W-:Y:S05]  /*2a20*/  BSYNC B1 ;  /* 0x0000000000017941 */ /* 0x000fea0003800000 */
.L_x_56:
        /* <DEDUP_REMOVED lines=10> */
.L_x_59:
[----:B------:R-:W-:Y:S05]  /*2ad0*/  BSYNC B1 ;  /* 0x0000000000017941 */ /* 0x000fea0003800000 */
.L_x_58:
        /* <DEDUP_REMOVED lines=10> */
.L_x_61:
[----:B------:R-:W-:Y:S05]  /*2b80*/  BSYNC B1 ;  /* 0x0000000000017941 */ /* 0x000fea0003800000 */
.L_x_60:
        /* <DEDUP_REMOVED lines=9> */
.L_x_63:
[----:B------:R-:W-:Y:S05]  /*2c20*/  BSYNC B1 ;  /* 0x0000000000017941 */ /* 0x000fea0003800000 */
.L_x_62:
        /* <DEDUP_REMOVED lines=9> */
.L_x_65:
[----:B------:R-:W-:Y:S05]  /*2cc0*/  BSYNC B1 ;  /* 0x0000000000017941 */ /* 0x000fea0003800000 */
.L_x_64:
        /* <DEDUP_REMOVED lines=10> */
.L_x_67:
[----:B------:R-:W-:Y:S05]  /*2d70*/  BSYNC B1 ;  /* 0x0000000000017941 */ /* 0x000fea0003800000 */
.L_x_66:
        /* <DEDUP_REMOVED lines=10> */
.L_x_69:
[----:B------:R-:W-:Y:S05]  /*2e20*/  BSYNC B1 ;  /* 0x0000000000017941 */ /* 0x000fea0003800000 */
.L_x_68:
        /* <DEDUP_REMOVED lines=9> */
.L_x_71:
[----:B------:R-:W-:Y:S05]  /*2ec0*/  BSYNC B1 ;  /* 0x0000000000017941 */ /* 0x000fea0003800000 */
.L_x_70:
        /* <DEDUP_REMOVED lines=9> */
.L_x_73:
[----:B------:R-:W-:Y:S05]  /*2f60*/  BSYNC B1 ;  /* 0x0000000000017941 */ /* 0x000fea0003800000 */
.L_x_72:
        /* <DEDUP_REMOVED lines=10> */
.L_x_75:
[----:B------:R-:W-:Y:S05]  /*3010*/  BSYNC B1 ;  /* 0x0000000000017941 */ /* 0x000fea0003800000 */
.L_x_74:
        /* <DEDUP_REMOVED lines=10> */
.L_x_77:
[----:B------:R-:W-:Y:S05]  /*30c0*/  BSYNC B1 ;  /* 0x0000000000017941 */ /* 0x000fea0003800000 */
.L_x_76:
        /* <DEDUP_REMOVED lines=9> */
.L_x_79:
[----:B------:R-:W-:Y:S05]  /*3160*/  BSYNC B1 ;  /* 0x0000000000017941 */ /* 0x000fea0003800000 */
.L_x_78:
        /* <DEDUP_REMOVED lines=9> */
.L_x_81:
[----:B------:R-:W-:Y:S05]  /*3200*/  BSYNC B1 ;  /* 0x0000000000017941 */ /* 0x000fea0003800000 */
.L_x_80:
        /* <DEDUP_REMOVED lines=10> */
.L_x_83:
[----:B------:R-:W-:Y:S05]  /*32b0*/  BSYNC B1 ;  /* 0x0000000000017941 */ /* 0x000fea0003800000 */
.L_x_82:
        /* <DEDUP_REMOVED lines=10> */
.L_x_85:
[----:B------:R-:W-:Y:S05]  /*3360*/  BSYNC B1 ;  /* 0x0000000000017941 */ /* 0x000fea0003800000 */
.L_x_84:
        /* <DEDUP_REMOVED lines=9> */
.L_x_87:
[----:B------:R-:W-:Y:S05]  /*3400*/  BSYNC B1 ;  /* 0x0000000000017941 */ /* 0x000fea0003800000 */
.L_x_86:
        /* <DEDUP_REMOVED lines=9> */
.L_x_89:
[----:B------:R-:W-:Y:S05]  /*34a0*/  BSYNC B1 ;  /* 0x0000000000017941 */ /* 0x000fea0003800000 */
.L_x_88:
        /* <DEDUP_REMOVED lines=10> */
.L_x_91:
[----:B------:R-:W-:Y:S05]  /*3550*/  BSYNC B1 ;  /* 0x0000000000017941 */ /* 0x000fea0003800000 */
.L_x_90:
        /* <DEDUP_REMOVED lines=10> */
.L_x_93:
[----:B------:R-:W-:Y:S05]  /*3600*/  BSYNC B1 ;  /* 0x0000000000017941 */ /* 0x000fea0003800000 */
.L_x_92:
        /* <DEDUP_REMOVED lines=9> */
.L_x_95:
[----:B------:R-:W-:Y:S05]  /*36a0*/  BSYNC B1 ;  /* 0x0000000000017941 */ /* 0x000fea0003800000 */
.L_x_94:
        /* <DEDUP_REMOVED lines=9> */
.L_x_97:
[----:B------:R-:W-:Y:S05]  /*3740*/  BSYNC B1 ;  /* 0x0000000000017941 */ /* 0x000fea0003800000 */
.L_x_96:
        /* <DEDUP_REMOVED lines=10> */
.L_x_99:
[----:B------:R-:W-:Y:S05]  /*37f0*/  BSYNC B1 ;  /* 0x0000000000017941 */ /* 0x000fea0003800000 */
.L_x_98:
        /* <DEDUP_REMOVED lines=10> */
.L_x_101:
[----:B------:R-:W-:Y:S05]  /*38a0*/  BSYNC B1 ;  /* 0x0000000000017941 */ /* 0x000fea0003800000 */
.L_x_100:
        /* <DEDUP_REMOVED lines=9> */
.L_x_103:
[----:B------:R-:W-:Y:S05]  /*3940*/  BSYNC B1 ;  /* 0x0000000000017941 */ /* 0x000fea0003800000 */
.L_x_102:
        /* <DEDUP_REMOVED lines=9> */
.L_x_105:
[----:B------:R-:W-:Y:S05]  /*39e0*/  BSYNC B1 ;  /* 0x0000000000017941 */ /* 0x000fea0003800000 */
.L_x_104:
        /* <DEDUP_REMOVED lines=10> */
.L_x_107:
[----:B------:R-:W-:Y:S05]  /*3a90*/  BSYNC B1 ;  /* 0x0000000000017941 */ /* 0x000fea0003800000 */
.L_x_106:
        /* <DEDUP_REMOVED lines=10> */
.L_x_109:
[----:B------:R-:W-:Y:S05]  /*3b40*/  BSYNC B1 ;  /* 0x0000000000017941 */ /* 0x000fea0003800000 */
.L_x_108:
        /* <DEDUP_REMOVED lines=9> */
.L_x_111:
[----:B------:R-:W-:Y:S05]  /*3be0*/  BSYNC B1 ;  /* 0x0000000000017941 */ /* 0x000fea0003800000 */
.L_x_110:
        /* <DEDUP_REMOVED lines=9> */
.L_x_113:
[----:B------:R-:W-:Y:S05]  /*3c80*/  BSYNC B1 ;  /* 0x0000000000017941 */ /* 0x000fea0003800000 */
.L_x_112:
        /* <DEDUP_REMOVED lines=10> */
.L_x_115:
[----:B------:R-:W-:Y:S05]  /*3d30*/  BSYNC B1 ;  /* 0x0000000000017941 */ /* 0x000fea0003800000 */
.L_x_114:
        /* <DEDUP_REMOVED lines=10> */
.L_x_117:
[----:B------:R-:W-:Y:S05]  /*3de0*/  BSYNC B1 ;  /* 0x0000000000017941 */ /* 0x000fea0003800000 */
.L_x_116:
        /* <DEDUP_REMOVED lines=9> */
.L_x_119:
[----:B------:R-:W-:Y:S05]  /*3e80*/  BSYNC B1 ;  /* 0x0000000000017941 */ /* 0x000fea0003800000 */
.L_x_118:
        /* <DEDUP_REMOVED lines=9> */
.L_x_121:
[----:B------:R-:W-:Y:S05]  /*3f20*/  BSYNC B1 ;  /* 0x0000000000017941 */ /* 0x000fea0003800000 */
.L_x_120:
        /* <DEDUP_REMOVED lines=10> */
.L_x_123:
[----:B------:R-:W-:Y:S05]  /*3fd0*/  BSYNC B1 ;  /* 0x0000000000017941 */ /* 0x000fea0003800000 */
.L_x_122:
        /* <DEDUP_REMOVED lines=10> */
.L_x_125:
[----:B------:R-:W-:Y:S05]  /*4080*/  BSYNC B1 ;  /* 0x0000000000017941 */ /* 0x000fea0003800000 */
.L_x_124:
        /* <DEDUP_REMOVED lines=9> */
.L_x_127:
[----:B------:R-:W-:Y:S05]  /*4120*/  BSYNC B1 ;  /* 0x0000000000017941 */ /* 0x000fea0003800000 */
.L_x_126:
        /* <DEDUP_REMOVED lines=9> */
.L_x_129:
[----:B------:R-:W-:Y:S05]  /*41c0*/  BSYNC B1 ;  /* 0x0000000000017941 */ /* 0x000fea0003800000 */
.L_x_128:
        /* <DEDUP_REMOVED lines=10> */
.L_x_131:
[----:B------:R-:W-:Y:S05]  /*4270*/  BSYNC B1 ;  /* 0x0000000000017941 */ /* 0x000fea0003800000 */
.L_x_130:
        /* <DEDUP_REMOVED lines=10> */
.L_x_133:
[----:B------:R-:W-:Y:S05]  /*4320*/  BSYNC B1 ;  /* 0x0000000000017941 */ /* 0x000fea0003800000 */
.L_x_132:
        /* <DEDUP_REMOVED lines=9> */
.L_x_135:
[----:B------:R-:W-:Y:S05]  /*43c0*/  BSYNC B1 ;  /* 0x0000000000017941 */ /* 0x000fea0003800000 */
.L_x_134:
        /* <DEDUP_REMOVED lines=9> */
.L_x_137:
[----:B------:R-:W-:Y:S05]  /*4460*/  BSYNC B1 ;  /* 0x0000000000017941 */ /* 0x000fea0003800000 */
.L_x_136:
        /* <DEDUP_REMOVED lines=10> */
.L_x_139:
[----:B------:R-:W-:Y:S05]  /*4510*/  BSYNC B1 ;  /* 0x0000000000017941 */ /* 0x000fea0003800000 */
.L_x_138:
        /* <DEDUP_REMOVED lines=10> */
.L_x_141:
[----:B------:R-:W-:Y:S05]  /*45c0*/  BSYNC B1 ;  /* 0x0000000000017941 */ /* 0x000fea0003800000 */
.L_x_140:
        /* <DEDUP_REMOVED lines=9> */
.L_x_143:
[----:B------:R-:W-:Y:S05]  /*4660*/  BSYNC B1 ;  /* 0x0000000000017941 */ /* 0x000fea0003800000 */
.L_x_142:
        /* <DEDUP_REMOVED lines=9> */
.L_x_145:
[----:B------:R-:W-:Y:S05]  /*4700*/  BSYNC B1 ;  /* 0x0000000000017941 */ /* 0x000fea0003800000 */
.L_x_144:
        /* <DEDUP_REMOVED lines=10> */
.L_x_147:
[----:B------:R-:W-:Y:S05]  /*47b0*/  BSYNC B1 ;  /* 0x0000000000017941 */ /* 0x000fea0003800000 */
.L_x_146:
        /* <DEDUP_REMOVED lines=10> */
.L_x_149:
[----:B------:R-:W-:Y:S05]  /*4860*/  BSYNC B1 ;  /* 0x0000000000017941 */ /* 0x000fea0003800000 */
.L_x_148:
        /* <DEDUP_REMOVED lines=9> */
.L_x_151:
[----:B------:R-:W-:Y:S05]  /*4900*/  BSYNC B1 ;  /* 0x0000000000017941 */ /* 0x000fea0003800000 */
.L_x_150:
        /* <DEDUP_REMOVED lines=9> */
.L_x_153:
[----:B------:R-:W-:Y:S05]  /*49a0*/  BSYNC B1 ;  /* 0x0000000000017941 */ /* 0x000fea0003800000 */
.L_x_152:
        /* <DEDUP_REMOVED lines=10> */
.L_x_155:
[----:B------:R-:W-:Y:S05]  /*4a50*/  BSYNC B1 ;  /* 0x0000000000017941 */ /* 0x000fea0003800000 */
.L_x_154:
        /* <DEDUP_REMOVED lines=10> */
.L_x_157:
[----:B------:R-:W-:Y:S05]  /*4b00*/  BSYNC B1 ;  /* 0x0000000000017941 */ /* 0x000fea0003800000 */
.L_x_156:
        /* <DEDUP_REMOVED lines=9> */
.L_x_159:
[----:B------:R-:W-:Y:S05]  /*4ba0*/  BSYNC B1 ;  /* 0x0000000000017941 */ /* 0x000fea0003800000 */
.L_x_158:
        /* <DEDUP_REMOVED lines=9> */
.L_x_161:
[----:B------:R-:W-:Y:S05]  /*4c40*/  BSYNC B1 ;  /* 0x0000000000017941 */ /* 0x000fea0003800000 */
.L_x_160:
        /* <DEDUP_REMOVED lines=10> */
.L_x_163:
[----:B------:R-:W-:Y:S05]  /*4cf0*/  BSYNC B1 ;  /* 0x0000000000017941 */ /* 0x000fea0003800000 */
.L_x_162:
        /* <DEDUP_REMOVED lines=10> */
.L_x_165:
[----:B------:R-:W-:Y:S05]  /*4da0*/  BSYNC B1 ;  /* 0x0000000000017941 */ /* 0x000fea0003800000 */
.L_x_164:
        /* <DEDUP_REMOVED lines=9> */
.L_x_167:
[----:B------:R-:W-:Y:S05]  /*4e40*/  BSYNC B1 ;  /* 0x0000000000017941 */ /* 0x000fea0003800000 */
.L_x_166:
        /* <DEDUP_REMOVED lines=9> */
.L_x_169:
[----:B------:R-:W-:Y:S05]  /*4ee0*/  BSYNC B1 ;  /* 0x0000000000017941 */ /* 0x000fea0003800000 */
.L_x_168:
        /* <DEDUP_REMOVED lines=10> */
.L_x_171:
[----:B------:R-:W-:Y:S05]  /*4f90*/  BSYNC B1 ;  /* 0x0000000000017941 */ /* 0x000fea0003800000 */
.L_x_170:
        /* <DEDUP_REMOVED lines=10> */
.L_x_173:
[----:B------:R-:W-:Y:S05]  /*5040*/  BSYNC B1 ;  /* 0x0000000000017941 */ /* 0x000fea0003800000 */
.L_x_172:
        /* <DEDUP_REMOVED lines=9> */
.L_x_175:
[----:B------:R-:W-:Y:S05]  /*50e0*/  BSYNC B1 ;  /* 0x0000000000017941 */ /* 0x000fea0003800000 */
.L_x_174:
        /* <DEDUP_REMOVED lines=9> */
.L_x_177:
[----:B------:R-:W-:Y:S05]  /*5180*/  BSYNC B1 ;  /* 0x0000000000017941 */ /* 0x000fea0003800000 */
.L_x_176:
        /* <DEDUP_REMOVED lines=10> */
.L_x_179:
[----:B------:R-:W-:Y:S05]  /*5230*/  BSYNC B1 ;  /* 0x0000000000017941 */ /* 0x000fea0003800000 */
.L_x_178:
        /* <DEDUP_REMOVED lines=10> */
.L_x_181:
[----:B------:R-:W-:Y:S05]  /*52e0*/  BSYNC B1 ;  /* 0x0000000000017941 */ /* 0x000fea0003800000 */
.L_x_180:
        /* <DEDUP_REMOVED lines=9> */
.L_x_183:
[----:B------:R-:W-:Y:S05]  /*5380*/  BSYNC B1 ;  /* 0x0000000000017941 */ /* 0x000fea0003800000 */
.L_x_182:
        /* <DEDUP_REMOVED lines=9> */
.L_x_185:
[----:B------:R-:W-:Y:S05]  /*5420*/  BSYNC B1 ;  /* 0x0000000000017941 */ /* 0x000fea0003800000 */
.L_x_184:
        /* <DEDUP_REMOVED lines=10> */
.L_x_187:
[----:B------:R-:W-:Y:S05]  /*54d0*/  BSYNC B1 ;  /* 0x0000000000017941 */ /* 0x000fea0003800000 */
.L_x_186:
        /* <DEDUP_REMOVED lines=10> */
.L_x_189:
[----:B------:R-:W-:Y:S05]  /*5580*/  BSYNC B1 ;  /* 0x0000000000017941 */ /* 0x000fea0003800000 */
.L_x_188:
        /* <DEDUP_REMOVED lines=9> */
.L_x_191:
[----:B------:R-:W-:Y:S05]  /*5620*/  BSYNC B1 ;  /* 0x0000000000017941 */ /* 0x000fea0003800000 */
.L_x_190:
        /* <DEDUP_REMOVED lines=9> */
.L_x_193:
[----:B------:R-:W-:Y:S05]  /*56c0*/  BSYNC B1 ;  /* 0x0000000000017941 */ /* 0x000fea0003800000 */
.L_x_192:
        /* <DEDUP_REMOVED lines=10> */
.L_x_195:
[----:B------:R-:W-:Y:S05]  /*5770*/  BSYNC B1 ;  /* 0x0000000000017941 */ /* 0x000fea0003800000 */
.L_x_194:
        /* <DEDUP_REMOVED lines=10> */
.L_x_197:
[----:B------:R-:W-:Y:S05]  /*5820*/  BSYNC B1 ;  /* 0x0000000000017941 */ /* 0x000fea0003800000 */
.L_x_196:
        /* <DEDUP_REMOVED lines=9> */
.L_x_199:
[----:B------:R-:W-:Y:S05]  /*58c0*/  BSYNC B1 ;  /* 0x0000000000017941 */ /* 0x000fea0003800000 */
.L_x_198:
        /* <DEDUP_REMOVED lines=9> */
.L_x_201:
[----:B------:R-:W-:Y:S05]  /*5960*/  BSYNC B1 ;  /* 0x0000000000017941 */ /* 0x000fea0003800000 */
.L_x_200:
        /* <DEDUP_REMOVED lines=10> */
.L_x_203:
[----:B------:R-:W-:Y:S05]  /*5a10*/  BSYNC B1 ;  /* 0x0000000000017941 */ /* 0x000fea0003800000 */
.L_x_202:
        /* <DEDUP_REMOVED lines=10> */
.L_x_205:
[----:B------:R-:W-:Y:S05]  /*5ac0*/  BSYNC B1 ;  /* 0x0000000000017941 */ /* 0x000fea0003800000 */
.L_x_204:
        /* <DEDUP_REMOVED lines=9> */
.L_x_207:
[----:B------:R-:W-:Y:S05]  /*5b60*/  BSYNC B1 ;  /* 0x0000000000017941 */ /* 0x000fea0003800000 */
.L_x_206:
        /* <DEDUP_REMOVED lines=9> */
.L_x_209:
[----:B------:R-:W-:Y:S05]  /*5c00*/  BSYNC B1 ;  /* 0x0000000000017941 */ /* 0x000fea0003800000 */
.L_x_208:
        /* <DEDUP_REMOVED lines=10> */
.L_x_211:
[----:B------:R-:W-:Y:S05]  /*5cb0*/  BSYNC B1 ;  /* 0x0000000000017941 */ /* 0x000fea0003800000 */
.L_x_210:
        /* <DEDUP_REMOVED lines=10> */
.L_x_213:
[----:B------:R-:W-:Y:S05]  /*5d60*/  BSYNC B1 ;  /* 0x0000000000017941 */ /* 0x000fea0003800000 */
.L_x_212:
        /* <DEDUP_REMOVED lines=9> */
.L_x_215:
[----:B------:R-:W-:Y:S05]  /*5e00*/  BSYNC B1 ;  /* 0x0000000000017941 */ /* 0x000fea0003800000 */
.L_x_214:
        /* <DEDUP_REMOVED lines=9> */
.L_x_217:
[----:B------:R-:W-:Y:S05]  /*5ea0*/  BSYNC B1 ;  /* 0x0000000000017941 */ /* 0x000fea0003800000 */
.L_x_216:
        /* <DEDUP_REMOVED lines=10> */
.L_x_219:
[----:B------:R-:W-:Y:S05]  /*5f50*/  BSYNC B1 ;  /* 0x0000000000017941 */ /* 0x000fea0003800000 */
.L_x_218:
        /* <DEDUP_REMOVED lines=10> */
.L_x_221:
[----:B------:R-:W-:Y:S05]  /*6000*/  BSYNC B1 ;  /* 0x0000000000017941 */ /* 0x000fea0003800000 */
.L_x_220:
        /* <DEDUP_REMOVED lines=9> */
.L_x_223:
[----:B------:R-:W-:Y:S05]  /*60a0*/  BSYNC B1 ;  /* 0x0000000000017941 */ /* 0x000fea0003800000 */
.L_x_222:
        /* <DEDUP_REMOVED lines=9> */
.L_x_225:
[----:B------:R-:W-:Y:S05]  /*6140*/  BSYNC B1 ;  /* 0x0000000000017941 */ /* 0x000fea0003800000 */
.L_x_224:
        /* <DEDUP_REMOVED lines=10> */
.L_x_227:
[----:B------:R-:W-:Y:S05]  /*61f0*/  BSYNC B1 ;  /* 0x0000000000017941 */ /* 0x000fea0003800000 */
.L_x_226:
        /* <DEDUP_REMOVED lines=10> */
.L_x_229:
[----:B------:R-:W-:Y:S05]  /*62a0*/  BSYNC B1 ;  /* 0x0000000000017941 */ /* 0x000fea0003800000 */
.L_x_228:
        /* <DEDUP_REMOVED lines=9> */
.L_x_231:
[----:B------:R-:W-:Y:S05]  /*6340*/  BSYNC B1 ;  /* 0x0000000000017941 */ /* 0x000fea0003800000 */
.L_x_230:
        /* <DEDUP_REMOVED lines=9> */
.L_x_233:
[----:B------:R-:W-:Y:S05]  /*63e0*/  BSYNC B1 ;  /* 0x0000000000017941 */ /* 0x000fea0003800000 */
.L_x_232:
        /* <DEDUP_REMOVED lines=10> */
.L_x_235:
[----:B------:R-:W-:Y:S05]  /*6490*/  BSYNC B1 ;  /* 0x0000000000017941 */ /* 0x000fea0003800000 */
.L_x_234:
        /* <DEDUP_REMOVED lines=10> */
.L_x_237:
[----:B------:R-:W-:Y:S05]  /*6540*/  BSYNC B1 ;  /* 0x0000000000017941 */ /* 0x000fea0003800000 */
.L_x_236:
        /* <DEDUP_REMOVED lines=9> */
.L_x_239:
[----:B------:R-:W-:Y:S05]  /*65e0*/  BSYNC B1 ;  /* 0x0000000000017941 */ /* 0x000fea0003800000 */
.L_x_238:
        /* <DEDUP_REMOVED lines=9> */
.L_x_241:
[----:B------:R-:W-:Y:S05]  /*6680*/  BSYNC B1 ;  /* 0x0000000000017941 */ /* 0x000fea0003800000 */
.L_x_240:
        /* <DEDUP_REMOVED lines=10> */
.L_x_243:
[----:B------:R-:W-:Y:S05]  /*6730*/  BSYNC B1 ;  /* 0x0000000000017941 */ /* 0x000fea0003800000 */
.L_x_242:
        /* <DEDUP_REMOVED lines=10> */
.L_x_245:
[----:B------:R-:W-:Y:S05]  /*67e0*/  BSYNC B1 ;  /* 0x0000000000017941 */ /* 0x000fea0003800000 */
.L_x_244:
        /* <DEDUP_REMOVED lines=9> */
.L_x_247:
[----:B------:R-:W-:Y:S05]  /*6880*/  BSYNC B1 ;  /* 0x0000000000017941 */ /* 0x000fea0003800000 */
.L_x_246:
        /* <DEDUP_REMOVED lines=9> */
.L_x_249:
[----:B------:R-:W-:Y:S05]  /*6920*/  BSYNC B1 ;  /* 0x0000000000017941 */ /* 0x000fea0003800000 */
.L_x_248:
        /* <DEDUP_REMOVED lines=10> */
.L_x_251:
[----:B------:R-:W-:Y:S05]  /*69d0*/  BSYNC B1 ;  /* 0x0000000000017941 */ /* 0x000fea0003800000 */
.L_x_250:
        /* <DEDUP_REMOVED lines=10> */
.L_x_253:
[----:B------:R-:W-:Y:S05]  /*6a80*/  BSYNC B1 ;  /* 0x0000000000017941 */ /* 0x000fea0003800000 */
.L_x_252:
        /* <DEDUP_REMOVED lines=9> */
.L_x_255:
[----:B------:R-:W-:Y:S05]  /*6b20*/  BSYNC B1 ;  /* 0x0000000000017941 */ /* 0x000fea0003800000 */
.L_x_254:
        /* <DEDUP_REMOVED lines=9> */
.L_x_257:
[----:B------:R-:W-:Y:S05]  /*6bc0*/  BSYNC B1 ;  /* 0x0000000000017941 */ /* 0x000fea0003800000 */
.L_x_256:
        /* <DEDUP_REMOVED lines=10> */
.L_x_259:
[----:B------:R-:W-:Y:S05]  /*6c70*/  BSYNC B1 ;  /* 0x0000000000017941 */ /* 0x000fea0003800000 */
.L_x_258:
        /* <DEDUP_REMOVED lines=10> */
.L_x_261:
[----:B------:R-:W-:Y:S05]  /*6d20*/  BSYNC B1 ;  /* 0x0000000000017941 */ /* 0x000fea0003800000 */
.L_x_260:
        /* <DEDUP_REMOVED lines=9> */
.L_x_263:
[----:B------:R-:W-:Y:S05]  /*6dc0*/  BSYNC B1 ;  /* 0x0000000000017941 */ /* 0x000fea0003800000 */
.L_x_262:
        /* <DEDUP_REMOVED lines=9> */
.L_x_265:
[----:B------:R-:W-:Y:S05]  /*6e60*/  BSYNC B1 ;  /* 0x0000000000017941 */ /* 0x000fea0003800000 */
.L_x_264:
        /* <DEDUP_REMOVED lines=10> */
.L_x_267:
[----:B------:R-:W-:Y:S05]  /*6f10*/  BSYNC B1 ;  /* 0x0000000000017941 */ /* 0x000fea0003800000 */
.L_x_266:
        /* <DEDUP_REMOVED lines=10> */
.L_x_269:
[----:B------:R-:W-:Y:S05]  /*6fc0*/  BSYNC B1 ;  /* 0x0000000000017941 */ /* 0x000fea0003800000 */
.L_x_268:
        /* <DEDUP_REMOVED lines=9> */
.L_x_271:
[----:B------:R-:W-:Y:S05]  /*7060*/  BSYNC B1 ;  /* 0x0000000000017941 */ /* 0x000fea0003800000 */
.L_x_270:
        /* <DEDUP_REMOVED lines=9> */
.L_x_273:
[----:B------:R-:W-:Y:S05]  /*7100*/  BSYNC B1 ;  /* 0x0000000000017941 */ /* 0x000fea0003800000 */
.L_x_272:
        /* <DEDUP_REMOVED lines=10> */
.L_x_275:
[----:B------:R-:W-:Y:S05]  /*71b0*/  BSYNC B1 ;  /* 0x0000000000017941 */ /* 0x000fea0003800000 */
.L_x_274:
        /* <DEDUP_REMOVED lines=10> */
.L_x_277:
[----:B------:R-:W-:Y:S05]  /*7260*/  BSYNC B1 ;  /* 0x0000000000017941 */ /* 0x000fea0003800000 */
.L_x_276:
[----:B01---5:R-:W-:Y:S01]  /*7270*/  LOP3.LUT R6, R152, 0xffffe000, RZ, 0xc0, !PT ;  /* 0xffffe00098067812 */ /* 0x023fe200078ec0ff */
        /* <DEDUP_REMOVED lines=8> */
.L_x_279:
[----:B------:R-:W-:Y:S05]  /*7300*/  BSYNC B1 ;  /* 0x0000000000017941 */ /* 0x000fea0003800000 */
.L_x_278:
[----:B0-2--5:R-:W-:Y:S01]  /*7310*/  LOP3.LUT R4, R152, 0xffffe000, RZ, 0xc0, !PT ;  /* 0xffffe00098047812 */ /* 0x025fe200078ec0ff */
[----:B------:R-:W-:Y:S01]  /*7320*/  @P1 IMAD.MOV.U32 R5, RZ, RZ, R11 ;  /* 0x000000ffff051224 */ /* 0x000fe200078e000b */
[----:B------:R-:W-:Y:S01]  /*7330*/  ISETP.GT.AND P0, PT, R0, 0x8, P0 ;  /* 0x000000080000780c */ /* 0x000fe20000704270 */
[----:B------:R-:W-:Y:S02]  /*7340*/  BSSY B1, `(.L_x_280) ;  /* 0x0000008000017945 */ /* 0x000fe40003800000 */
[----:B------:R-:W-:Y:S01]  /*7350*/  FMUL R3, R4, R155 ;  /* 0x0000009b04037220 */ /* 0x000fe20000400000 */
[----:B------:R-:W-:-:S03]  /*7360*/  @P1 IMAD.MOV.U32 R4, RZ, RZ, R10 ;  /* 0x000000ffff041224 */ /* 0x000fc600078e000a */
[----:B------:R-:W-:-:S05]  /*7370*/  FFMA R3, R150, R154, R3 ;  /* 0x0000009a96037223 */ /* 0x000fca0000000003 */
[----:B------:R-:W-:-:S05]  /*7380*/  F2FP.TF32.F32.PACK_B R3, R3 ;  /* 0x00000003ff03723e */ /* 0x000fca00024050ff */
[----:B------:R0:W-:Y:S01]  /*7390*/  @P1 STG.E desc[UR36][R4.64+0x3e0], R3 ;  /* 0x0003e00304001986 */ /* 0x0001e2000c101924 */
[----:B------:R-:W-:Y:S05]  /*73a0*/  @!P0 BRA `(.L_x_281) ;  /* 0x0000000000048947 */ /* 0x000fea0003800000 */
[----:B------:R2:W5:Y:S02]  /*73b0*/  LDG.E.LTC128B R152, desc[UR36][R8.64+0x3e4] ;  /* 0x0003e42408987981 */ /* 0x000564000c1e1920 */
.L_x_281:
[----:B------:R-:W-:Y:S05]  /*73c0*/  BSYNC B1 ;  /* 0x0000000000017941 */ /* 0x000fea0003800000 */
.L_x_280:
[----:B------:R-:W-:Y:S05]  /*73d0*/  @!P0 BRA `(.L_x_282) ;  /* 0x0000002400308947 */ /* 0x000fea0003800000 */
[----:B-----5:R-:W-:-:S05]  /*73e0*/  LOP3.LUT R152, R152, 0xffffe000, RZ, 0xc0, !PT ;  /* 0xffffe00098987812 */ /* 0x020fca00078ec0ff */
[----:B------:R-:W-:-:S04]  /*73f0*/  FMUL R152, R152, R155 ;  /* 0x0000009b98987220 */ /* 0x000fc80000400000 */
[----:B------:R-:W-:-:S05]  /*7400*/  FFMA R151, R151, R154, R152 ;  /* 0x0000009a97977223 */ /* 0x000fca0000000098 */
[----:B------:R-:W-:-:S05]  /*7410*/  F2FP.TF32.F32.PACK_B R151, R151 ;  /* 0x00000097ff97723e */ /* 0x000fca00024050ff */
[----:B------:R0:W-:Y:S01]  /*7420*/  STG.E desc[UR36][R10.64+0x3e4], R151 ;  /* 0x0003e4970a007986 */ /* 0x0001e2000c101924 */
[----:B------:R-:W-:Y:S05]  /*7430*/  BRA `(.L_x_282) ;  /* 0x0000002400187947 */ /* 0x000fea0003800000 */
.L_x_29:
[----:B------:R-:W-:Y:S01]  /*7440*/  ISETP.GT.AND P3, PT, R3, 0x1, PT ;  /* 0x000000010300780c */ /* 0x000fe20003f64270 */
[----:B------:R-:W-:Y:S01]  /*7450*/  ULDC.64 UR4, c[0x0][0x5c0] ;  /* 0x0001700000047ab9 */ /* 0x000fe20000000a00 */
[-C--:B------:R-:W-:Y:S01]  /*7460*/  FMUL R9, R24, R154.reuse ;  /* 0x0000009a18097220 */ /* 0x080fe20000400000 */
[----:B------:R-:W-:Y:S01]  /*7470*/  LEA R4, P4, R162, UR4, 0x2 ;  /* 0x00000004a2047c11 */ /* 0x000fe2000f8810ff */
[-C--:B------:R-:W-:Y:S01]  /*7480*/  FMUL R25, R25, R154.reuse ;  /* 0x0000009a19197220 */ /* 0x080fe20000400000 */
[----:B------:R-:W-:Y:S01]  /*7490*/  ISETP.GT.AND P0, PT, R0, RZ, P3 ;  /* 0x000000ff0000720c */ /* 0x000fe20001f04270 */
[-C--:B------:R-:W-:Y:S01]  /*74a0*/  FMUL R27, R27, R154.reuse ;  /* 0x0000009a1b1b7220 */ /* 0x080fe20000400000 */
[----:B------:R-:W-:Y:S01]  /*74b0*/  LEA.HI.X R5, R162, UR5, R171, 0x2, P4 ;  /* 0x00000005a2057c11 */ /* 0x000fe2000a0f14ab */
[-C--:B------:R-:W-:Y:S01]  /*74c0*/  FMUL R29, R29, R154.reuse ;  /* 0x0000009a1d1d7220 */ /* 0x080fe20000400000 */
[----:B------:R-:W-:Y:S01]  /*74d0*/  F2FP.TF32.F32.PACK_B R9, R9 ;  /* 0x00000009ff09723e */ /* 0x000fe200024050ff */
[-C--:B------:R-:W-:Y:S01]  /*74e0*/  FMUL R31, R31, R154.reuse ;  /* 0x0000009a1f1f7220 */ /* 0x080fe20000400000 */
[----:B------:R-:W-:Y:S01]  /*74f0*/  F2FP.TF32.F32.PACK_B R25, R25 ;  /* 0x00000019ff19723e */ /* 0x000fe200024050ff */
[----:B------:R-:W-:Y:S01]  /*7500*/  FMUL R13, R32, R154 ;  /* 0x0000009a200d7220 */ /* 0x000fe20000400000 */
[C---:B------:R-:W-:Y:S01]  /*7510*/  SHF.L.U64.HI R7, R10.reuse, 0x5, R11 ;  /* 0x000000050a077819 */ /* 0x040fe2000001020b */
[----:B------:R0:W-:Y:S01]  /*7520*/  @P2 STG.E desc[UR36][R4.64], R9 ;  /* 0x0000000904002986 */ /* 0x0001e2000c101924 */
[----:B------:R-:W-:Y:S01]  /*7530*/  LEA R6, P4, R10, R4, 0x5 ;  /* 0x000000040a067211 */ /* 0x000fe200078828ff */
[-C--:B------:R-:W-:Y:S01]  /*7540*/  FMUL R11, R26, R154.reuse ;  /* 0x0000009a1a0b7220 */ /* 0x080fe20000400000 */
[C---:B------:R-:W-:Y:S01]  /*7550*/  ISETP.GT.AND P1, PT, R0.reuse, 0x8, P1 ;  /* 0x000000080000780c */ /* 0x040fe20000f24270 */
[----:B------:R-:W-:Y:S01]  /*7560*/  @P0 STG.E desc[UR36][R4.64+0x4], R25 ;  /* 0x0000041904000986 */ /* 0x000fe2000c101924 */
[----:B------:R-:W-:Y:S01]  /*7570*/  ISETP.GT.AND P2, PT, R3, 0x8, PT ;  /* 0x000000080300780c */ /* 0x000fe20003f44270 */
[----:B------:R-:W-:Y:S01]  /*7580*/  IMAD.X R7, R7, 0x1, R5, P4 ;  /* 0x0000000107077824 */ /* 0x000fe200020e0605 */
[C---:B------:R-:W-:Y:S01]  /*7590*/  ISETP.GT.AND P3, PT, R0.reuse, 0x8, P3 ;  /* 0x000000080000780c */ /* 0x040fe20001f64270 */
[-C--:B------:R-:W-:Y:S01]  /*75a0*/  FMUL R33, R33, R154.reuse ;  /* 0x0000009a21217220 */ /* 0x080fe20000400000 */
[----:B------:R-:W-:Y:S01]  /*75b0*/  ISETP.GT.AND P0, PT, R3, 0x9, PT ;  /* 0x000000090300780c */ /* 0x000fe20003f04270 */
[-C--:B------:R-:W-:Y:S01]  /*75c0*/  FMUL R35, R35, R154.reuse ;  /* 0x0000009a23237220 */ /* 0x080fe20000400000 */
[----:B------:R-:W-:Y:S01]  /*75d0*/  ISETP.GT.AND P5, PT, R0, RZ, P2 ;  /* 0x000000ff0000720c */ /* 0x000fe200017a4270 */
[-C--:B0-----:R-:W-:Y:S01]  /*75e0*/  FMUL R9, R28, R154.reuse ;  /* 0x0000009a1c097220 */ /* 0x081fe20000400000 */
[C---:B------:R-:W-:Y:S01]  /*75f0*/  ISETP.GT.AND P4, PT, R0.reuse, RZ, P0 ;  /* 0x000000ff0000720c */ /* 0x040fe20000784270 */
[-C--:B------:R-:W-:Y:S01]  /*7600*/  FMUL R37, R37, R154.reuse ;  /* 0x0000009a25257220 */ /* 0x080fe20000400000 */
[----:B------:R-:W-:Y:S01]  /*7610*/  F2FP.TF32.F32.PACK_B R11, R11 ;  /* 0x0000000bff0b723e */ /* 0x000fe200024050ff */
[-C--:B------:R-:W-:Y:S01]  /*7620*/  FMUL R39, R39, R154.reuse ;  /* 0x0000009a27277220 */ /* 0x080fe20000400000 */
[----:B------:R-:W-:Y:S01]  /*7630*/  F2FP.TF32.F32.PACK_B R27, R27 ;  /* 0x0000001bff1b723e */ /* 0x000fe200024050ff */
[-C--:B------:R-:W-:Y:S01]  /*7640*/  FMUL R41, R41, R154.reuse ;  /* 0x0000009a29297220 */ /* 0x080fe20000400000 */
[----:B------:R-:W-:Y:S01]  /*7650*/  F2FP.TF32.F32.PACK_B R9, R9 ;  /* 0x00000009ff09723e */ /* 0x000fe200024050ff */
[----:B------:R0:W-:Y:S01]  /*7660*/  @P1 STG.E desc[UR36][R6.64], R11 ;  /* 0x0000000b06001986 */ /* 0x0001e2000c101924 */
[----:B------:R-:W-:Y:S01]  /*7670*/  F2FP.TF32.F32.PACK_B R29, R29 ;  /* 0x0000001dff1d723e */ /* 0x000fe200024050ff */
[-C--:B------:R-:W-:Y:S01]  /*7680*/  FMUL R43, R43, R154.reuse ;  /* 0x0000009a2b2b7220 */ /* 0x080fe20000400000 */
[C---:B------:R-:W-:Y:S01]  /*7690*/  ISETP.GT.AND P1, PT, R3.reuse, 0x10, PT ;  /* 0x000000100300780c */ /* 0x040fe20003f24270 */
[----:B------:R-:W-:Y:S01]  /*76a0*/  @P3 STG.E desc[UR36][R6.64+0x4], R27 ;  /* 0x0000041b06003986 */ /* 0x000fe2000c101924 */
[----:B------:R-:W-:Y:S01]  /*76b0*/  ISETP.GT.AND P3, PT, R3, 0x11, PT ;  /* 0x000000110300780c */ /* 0x000fe20003f64270 */
[-C--:B------:R-:W-:Y:S01]  /*76c0*/  FMUL R45, R45, R154.reuse ;  /* 0x0000009a2d2d7220 */ /* 0x080fe20000400000 */
[C---:B------:R-:W-:Y:S01]  /*76d0*/  ISETP.GT.AND P2, PT, R0.reuse, 0x8, P2 ;  /* 0x000000080000780c */ /* 0x040fe20001744270 */
[----:B------:R1:W-:Y:S01]  /*76e0*/  @P5 STG.E desc[UR36][R4.64+0x20], R9 ;  /* 0x0000200904005986 */ /* 0x0003e2000c101924 */
[C---:B------:R-:W-:Y:S01]  /*76f0*/  ISETP.GT.AND P0, PT, R0.reuse, 0x8, P0 ;  /* 0x000000080000780c */ /* 0x040fe20000704270 */
[-C--:B------:R-:W-:Y:S01]  /*7700*/  FMUL R47, R47, R154.reuse ;  /* 0x0000009a2f2f7220 */ /* 0x080fe20000400000 */
[----:B------:R-:W-:Y:S01]  /*7710*/  ISETP.GT.AND P5, PT, R0, RZ, P1 ;  /* 0x000000ff0000720c */ /* 0x000fe20000fa4270 */
[----:B------:R-:W-:Y:S01]  /*7720*/  @P4 STG.E desc[UR36][R4.64+0x24], R29 ;  /* 0x0000241d04004986 */ /* 0x000fe2000c101924 */
[-C--:B0-----:R-:W-:Y:S01]  /*7730*/  FMUL R11, R30, R154.reuse ;  /* 0x0000009a1e0b7220 */ /* 0x081fe20000400000 */
[----:B------:R-:W-:Y:S01]  /*7740*/  ISETP.GT.AND P4, PT, R0, RZ, P3 ;  /* 0x000000ff0000720c */ /* 0x000fe20001f84270 */
[-C--:B------:R-:W-:Y:S01]  /*7750*/  FMUL R49, R49, R154.reuse ;  /* 0x0000009a31317220 */ /* 0x080fe20000400000 */
[----:B------:R-:W-:Y:S01]  /*7760*/  F2FP.TF32.F32.PACK_B R31, R31 ;  /* 0x0000001fff1f723e */ /* 0x000fe200024050ff */
[-C--:B------:R-:W-:Y:S01]  /*7770*/  FMUL R51, R51, R154.reuse ;  /* 0x0000009a33337220 */ /* 0x080fe20000400000 */
[----:B------:R-:W-:Y:S01]  /*7780*/  F2FP.TF32.F32.PACK_B R11, R11 ;  /* 0x0000000bff0b723e */ /* 0x000fe200024050ff */
[-C--:B------:R-:W-:Y:S01]  /*7790*/  FMUL R53, R53, R154.reuse ;  /* 0x0000009a35357220 */ /* 0x080fe20000400000 */
[----:B------:R-:W-:Y:S01]  /*77a0*/  F2FP.TF32.F32.PACK_B R13, R13 ;  /* 0x0000000dff0d723e */ /* 0x000fe200024050ff */
[-C--:B-1----:R-:W-:Y:S01]  /*77b0*/  FMUL R9, R34, R154.reuse ;  /* 0x0000009a22097220 */ /* 0x082fe20000400000 */
[----:B------:R-:W-:Y:S01]  /*77c0*/  F2FP.TF32.F32.PACK_B R33, R33 ;  /* 0x00000021ff21723e */ /* 0x000fe200024050ff */
[----:B------:R0:W-:Y:S01]  /*77d0*/  @P2 STG.E desc[UR36][R6.64+0x20], R11 ;  /* 0x0000200b06002986 */ /* 0x0001e2000c101924 */
[C---:B------:R-:W-:Y:S01]  /*77e0*/  ISETP.GT.AND P1, PT, R0.reuse, 0x8, P1 ;  /* 0x000000080000780c */ /* 0x040fe20000f24270 */
[-C--:B------:R-:W-:Y:S01]  /*77f0*/  FMUL R55, R55, R154.reuse ;  /* 0x0000009a37377220 */ /* 0x080fe20000400000 */
[C---:B------:R-:W-:Y:S01]  /*7800*/  ISETP.GT.AND P2, PT, R3.reuse, 0x19, PT ;  /* 0x000000190300780c */ /* 0x040fe20003f44270 */
[----:B------:R-:W-:Y:S01]  /*7810*/  @P0 STG.E desc[UR36][R6.64+0x24], R31 ;  /* 0x0000241f06000986 */ /* 0x000fe2000c101924 */
[----:B------:R-:W-:Y:S01]  /*7820*/  ISETP.GT.AND P0, PT, R3, 0x18, PT ;  /* 0x000000180300780c */ /* 0x000fe20003f04270 */
[-C--:B------:R-:W-:Y:S01]  /*7830*/  FMUL R57, R57, R154.reuse ;  /* 0x0000009a39397220 */ /* 0x080fe20000400000 */
[----:B------:R-:W-:Y:S01]  /*7840*/  F2FP.TF32.F32.PACK_B R9, R9 ;  /* 0x00000009ff09723e */ /* 0x000fe200024050ff */
[----:B------:R1:W-:Y:S01]  /*7850*/  @P5 STG.E desc[UR36][R4.64+0x40], R13 ;  /* 0x0000400d04005986 */ /* 0x0003e2000c101924 */
[C---:B------:R-:W-:Y:S01]  /*7860*/  ISETP.GT.AND P5, PT, R0.reuse, RZ, P0 ;  /* 0x000000ff0000720c */ /* 0x040fe200007a4270 */
[-C--:B------:R-:W-:Y:S01]  /*7870*/  FMUL R59, R59, R154.reuse ;  /* 0x0000009a3b3b7220 */ /* 0x080fe20000400000 */
[----:B------:R-:W-:Y:S01]  /*7880*/  F2FP.TF32.F32.PACK_B R35, R35 ;  /* 0x00000023ff23723e */ /* 0x000fe200024050ff */
[----:B------:R-:W-:Y:S01]  /*7890*/  @P4 STG.E desc[UR36][R4.64+0x44], R33 ;  /* 0x0000442104004986 */ /* 0x000fe2000c101924 */
[----:B------:R-:W-:Y:S01]  /*78a0*/  ISETP.GT.AND P4, PT, R0, 0x8, P3 ;  /* 0x000000080000780c */ /* 0x000fe20001f84270 */
[-C--:B0-----:R-:W-:Y:S01]  /*78b0*/  FMUL R11, R36, R154.reuse ;  /* 0x0000009a240b7220 */ /* 0x081fe20000400000 */
[----:B------:R-:W-:Y:S01]  /*78c0*/  ISETP.GT.AND P3, PT, R0, RZ, P2 ;  /* 0x000000ff0000720c */ /* 0x000fe20001764270 */
[----:B------:R0:W-:Y:S01]  /*78d0*/  @P1 STG.E desc[UR36][R6.64+0x40], R9 ;  /* 0x0000400906001986 */ /* 0x0001e2000c101924 */
[----:B------:R-:W-:Y:S01]  /*78e0*/  F2FP.TF32.F32.PACK_B R37, R37 ;  /* 0x00000025ff25723e */ /* 0x000fe200024050ff */
[-C--:B------:R-:W-:Y:S01]  /*78f0*/  FMUL R61, R61, R154.reuse ;  /* 0x0000009a3d3d7220 */ /* 0x080fe20000400000 */
[----:B------:R-:W-:Y:S01]  /*7900*/  F2FP.TF32.F32.PACK_B R11, R11 ;  /* 0x0000000bff0b723e */ /* 0x000fe200024050ff */
[-C--:B-1----:R-:W-:Y:S01]  /*7910*/  FMUL R13, R40, R154.reuse ;  /* 0x0000009a280d7220 */ /* 0x082fe20000400000 */
[----:B------:R-:W-:Y:S01]  /*7920*/  ISETP.GT.AND P1, PT, R3, 0x20, PT ;  /* 0x000000200300780c */ /* 0x000fe20003f24270 */
[-C--:B------:R-:W-:Y:S01]  /*7930*/  FMUL R63, R63, R154.reuse ;  /* 0x0000009a3f3f7220 */ /* 0x080fe20000400000 */
[C---:B------:R-:W-:Y:S01]  /*7940*/  ISETP.GT.AND P0, PT, R0.reuse, 0x8, P0 ;  /* 0x000000080000780c */ /* 0x040fe20000704270 */
[-C--:B------:R-:W-:Y:S01]  /*7950*/  FMUL R65, R65, R154.reuse ;  /* 0x0000009a41417220 */ /* 0x080fe20000400000 */
[----:B------:R-:W-:Y:S01]  /*7960*/  F2FP.TF32.F32.PACK_B R39, R39 ;  /* 0x00000027ff27723e */ /* 0x000fe200024050ff */
[----:B------:R-:W-:Y:S01]  /*7970*/  @P4 STG.E desc[UR36][R6.64+0x44], R35 ;  /* 0x0000442306004986 */ /* 0x000fe2000c101924 */
[----:B------:R-:W-:Y:S01]  /*7980*/  ISETP.GT.AND P4, PT, R0, 0x8, P2 ;  /* 0x000000080000780c */ /* 0x000fe20001784270 */
[-C--:B0-----:R-:W-:Y:S01]  /*7990*/  FMUL R9, R38, R154.reuse ;  /* 0x0000009a26097220 */ /* 0x081fe20000400000 */
[----:B------:R-:W-:Y:S01]  /*79a0*/  ISETP.GT.AND P2, PT, R3, 0x21, PT ;  /* 0x000000210300780c */ /* 0x000fe20003f44270 */
[----:B------:R0:W-:Y:S01]  /*79b0*/  @P5 STG.E desc[UR36][R4.64+0x60], R11 ;  /* 0x0000600b04005986 */ /* 0x0001e2000c101924 */
[C---:B------:R-:W-:Y:S01]  /*79c0*/  ISETP.GT.AND P5, PT, R0.reuse, RZ, P1 ;  /* 0x000000ff0000720c */ /* 0x040fe20000fa4270 */
[-C--:B------:R-:W-:Y:S01]  /*79d0*/  FMUL R67, R67, R154.reuse ;  /* 0x0000009a43437220 */ /* 0x080fe20000400000 */
[----:B------:R-:W-:Y:S01]  /*79e0*/  F2FP.TF32.F32.PACK_B R9, R9 ;  /* 0x00000009ff09723e */ /* 0x000fe200024050ff */
[----:B------:R-:W-:Y:S01]  /*79f0*/  @P3 STG.E desc[UR36][R4.64+0x64], R37 ;  /* 0x0000642504003986 */ /* 0x000fe2000c101924 */
[C---:B------:R-:W-:Y:S01]  /*7a00*/  ISETP.GT.AND P3, PT, R0.reuse, RZ, P2 ;  /* 0x000000ff0000720c */ /* 0x040fe20001764270 */
[-C--:B------:R-:W-:Y:S01]  /*7a10*/  FMUL R69, R69, R154.reuse ;  /* 0x0000009a45457220 */ /* 0x080fe20000400000 */
[----:B------:R-:W-:Y:S01]  /*7a20*/  F2FP.TF32.F32.PACK_B R13, R13 ;  /* 0x0000000dff0d723e */ /* 0x000fe200024050ff */
[----:B------:R1:W-:Y:S01]  /*7a30*/  @P0 STG.E desc[UR36][R6.64+0x60], R9 ;  /* 0x0000600906000986 */ /* 0x0003e2000c101924 */
[----:B------:R-:W-:Y:S01]  /*7a40*/  F2FP.TF32.F32.PACK_B R41, R41 ;  /* 0x00000029ff29723e */ /* 0x000fe200024050ff */
[-C--:B------:R-:W-:Y:S01]  /*7a50*/  FMUL R71, R71, R154.reuse ;  /* 0x0000009a47477220 */ /* 0x080fe20000400000 */
[C---:B------:R-:W-:Y:S01]  /*7a60*/  ISETP.GT.AND P0, PT, R3.reuse, 0x28, PT ;  /* 0x000000280300780c */ /* 0x040fe20003f04270 */
[----:B------:R-:W-:Y:S01]  /*7a70*/  @P4 STG.E desc[UR36][R6.64+0x64], R39 ;  /* 0x0000642706004986 */ /* 0x000fe2000c101924 */
[----:B------:R-:W-:Y:S01]  /*7a80*/  ISETP.GT.AND P1, PT, R0, 0x8, P1 ;  /* 0x000000080000780c */ /* 0x000fe20000f24270 */
[-C--:B0-----:R-:W-:Y:S01]  /*7a90*/  FMUL R11, R44, R154.reuse ;  /* 0x0000009a2c0b7220 */ /* 0x081fe20000400000 */
[C---:B------:R-:W-:Y:S01]  /*7aa0*/  ISETP.GT.AND P4, PT, R0.reuse, 0x8, P2 ;  /* 0x000000080000780c */ /* 0x040fe20001784270 */
[----:B------:R0:W-:Y:S01]  /*7ab0*/  @P5 STG.E desc[UR36][R4.64+0x80], R13 ;  /* 0x0000800d04005986 */ /* 0x0001e2000c101924 */
[----:B------:R-:W-:Y:S01]  /*7ac0*/  ISETP.GT.AND P2, PT, R3, 0x29, PT ;  /* 0x000000290300780c */ /* 0x000fe20003f44270 */
[-C--:B------:R-:W-:Y:S01]  /*7ad0*/  FMUL R73, R73, R154.reuse ;  /* 0x0000009a49497220 */ /* 0x080fe20000400000 */
[----:B------:R-:W-:Y:S01]  /*7ae0*/  ISETP.GT.AND P5, PT, R0, RZ, P0 ;  /* 0x000000ff0000720c */ /* 0x000fe200007a4270 */
[-C--:B-1----:R-:W-:Y:S01]  /*7af0*/  FMUL R9, R42, R154.reuse ;  /* 0x0000009a2a097220 */ /* 0x082fe20000400000 */
[----:B------:R-:W-:Y:S01]  /*7b00*/  @P3 STG.E desc[UR36][R4.64+0x84], R41 ;  /* 0x0000842904003986 */ /* 0x000fe2000c101924 */
[----:B------:R-:W-:Y:S01]  /*7b10*/  ISETP.GT.AND P3, PT, R0, RZ, P2 ;  /* 0x000000ff0000720c */ /* 0x000fe20001764270 */
[-C--:B------:R-:W-:Y:S01]  /*7b20*/  FMUL R75, R75, R154.reuse ;  /* 0x0000009a4b4b7220 */ /* 0x080fe20000400000 */
[----:B------:R-:W-:Y:S01]  /*7b30*/  F2FP.TF32.F32.PACK_B R43, R43 ;  /* 0x0000002bff2b723e */ /* 0x000fe200024050ff */
[-C--:B------:R-:W-:Y:S01]  /*7b40*/  FMUL R77, R77, R154.reuse ;  /* 0x0000009a4d4d7220 */ /* 0x080fe20000400000 */
[----:B------:R-:W-:Y:S01]  /*7b50*/  F2FP.TF32.F32.PACK_B R9, R9 ;  /* 0x00000009ff09723e */ /* 0x000fe200024050ff */
[-C--:B------:R-:W-:Y:S01]  /*7b60*/  FMUL R79, R79, R154.reuse ;  /* 0x0000009a4f4f7220 */ /* 0x080fe20000400000 */
[----:B------:R-:W-:Y:S01]  /*7b70*/  F2FP.TF32.F32.PACK_B R11, R11 ;  /* 0x0000000bff0b723e */ /* 0x000fe200024050ff */
[-C--:B0-----:R-:W-:Y:S01]  /*7b80*/  FMUL R13, R48, R154.reuse ;  /* 0x0000009a300d7220 */ /* 0x081fe20000400000 */
[----:B------:R-:W-:Y:S01]  /*7b90*/  F2FP.TF32.F32.PACK_B R45, R45 ;  /* 0x0000002dff2d723e */ /* 0x000fe200024050ff */
[----:B------:R0:W-:Y:S01]  /*7ba0*/  @P1 STG.E desc[UR36][R6.64+0x80], R9 ;  /* 0x0000800906001986 */ /* 0x0001e2000c101924 */
[----:B------:R-:W-:Y:S01]  /*7bb0*/  ISETP.GT.AND P1, PT, R3, 0x30, PT ;  /* 0x000000300300780c */ /* 0x000fe20003f24270 */
[-C--:B------:R-:W-:Y:S01]  /*7bc0*/  FMUL R81, R81, R154.reuse ;  /* 0x0000009a51517220 */ /* 0x080fe20000400000 */
[C---:B------:R-:W-:Y:S01]  /*7bd0*/  ISETP.GT.AND P0, PT, R0.reuse, 0x8, P0 ;  /* 0x000000080000780c */ /* 0x040fe20000704270 */
[----:B------:R-:W-:Y:S01]  /*7be0*/  @P4 STG.E desc[UR36][R6.64+0x84], R43 ;  /* 0x0000842b06004986 */ /* 0x000fe2000c101924 */
[C---:B------:R-:W-:Y:S01]  /*7bf0*/  ISETP.GT.AND P4, PT, R0.reuse, 0x8, P2 ;  /* 0x000000080000780c */ /* 0x040fe20001784270 */
[-C--:B------:R-:W-:Y:S01]  /*7c00*/  FMUL R83, R83, R154.reuse ;  /* 0x0000009a53537220 */ /* 0x080fe20000400000 */
[----:B------:R-:W-:Y:S01]  /*7c10*/  ISETP.GT.AND P2, PT, R3, 0x31, PT ;  /* 0x000000310300780c */ /* 0x000fe20003f44270 */
[----:B------:R1:W-:Y:S01]  /*7c20*/  @P5 STG.E desc[UR36][R4.64+0xa0], R11 ;  /* 0x0000a00b04005986 */ /* 0x0003e2000c101924 */
[----:B------:R-:W-:Y:S01]  /*7c30*/  ISETP.GT.AND P5, PT, R0, RZ, P1 ;  /* 0x000000ff0000720c */ /* 0x000fe20000fa4270 */
[-C--:B------:R-:W-:Y:S01]  /*7c40*/  FMUL R85, R85, R154.reuse ;  /* 0x0000009a55557220 */ /* 0x080fe20000400000 */
[----:B------:R-:W-:Y:S01]  /*7c50*/  F2FP.TF32.F32.PACK_B R47, R47 ;  /* 0x0000002fff2f723e */ /* 0x000fe200024050ff */
[-C--:B0-----:R-:W-:Y:S01]  /*7c60*/  FMUL R9, R46, R154.reuse ;  /* 0x0000009a2e097220 */ /* 0x081fe20000400000 */
        /* <DEDUP_REMOVED lines=9> */
[C---:B------:R-:W-:Y:S01]  /*7d00*/  ISETP.GT.AND P1, PT, R0.reuse, 0x8, P1 ;  /* 0x000000080000780c */ /* 0x040fe20000f24270 */
[----:B------:R0:W-:Y:S01]  /*7d10*/  @P0 STG.E desc[UR36][R6.64+0xa0], R9 ;  /* 0x0000a00906000986 */ /* 0x0001e2000c101924 */
[----:B------:R-:W-:Y:S01]  /*7d20*/  ISETP.GT.AND P0, PT, R3, 0x38, PT ;  /* 0x000000380300780c */ /* 0x000fe20003f04270 */
[-C--:B------:R-:W-:Y:S01]  /*7d30*/  FMUL R93, R93, R154.reuse ;  /* 0x0000009a5d5d7220 */ /* 0x080fe20000400000 */
[----:B------:R-:W-:Y:S01]  /*7d40*/  F2FP.TF32.F32.PACK_B R51, R51 ;  /* 0x00000033ff33723e */ /* 0x000fe200024050ff */
        /* <DEDUP_REMOVED lines=10> */
[C---:B------:R-:W-:Y:S01]  /*7df0*/  ISETP.GT.AND P3, PT, R0.reuse, RZ, P2 ;  /* 0x000000ff0000720c */ /* 0x040fe20001764270 */
[-C--:B------:R-:W-:Y:S01]  /*7e00*/  FMUL R99, R99, R154.reuse ;  /* 0x0000009a63637220 */ /* 0x080fe20000400000 */
[----:B------:R-:W-:Y:S01]  /*7e10*/  F2FP.TF32.F32.PACK_B R53, R53 ;  /* 0x00000035ff35723e */ /* 0x000fe200024050ff */
[-C--:B------:R-:W-:Y:S01]  /*7e20*/  FMUL R101, R101, R154.reuse ;  /* 0x0000009a65657220 */ /* 0x080fe20000400000 */
[----:B------:R-:W-:Y:S01]  /*7e30*/  F2FP.TF32.F32.PACK_B R9, R9 ;  /* 0x00000009ff09723e */ /* 0x000fe200024050ff */
[-C--:B------:R-:W-:Y:S01]  /*7e40*/  FMUL R103, R103, R154.reuse ;  /* 0x0000009a67677220 */ /* 0x080fe20000400000 */
[----:B------:R-:W-:Y:S01]  /*7e50*/  ISETP.GT.AND P0, PT, R0, 0x8, P0 ;  /* 0x000000080000780c */ /* 0x000fe20000704270 */
[-C--:B-1----:R-:W-:Y:S01]  /*7e60*/  FMUL R13, R56, R154.reuse ;  /* 0x0000009a380d7220 */ /* 0x082fe20000400000 */
[----:B------:R-:W-:Y:S01]  /*7e70*/  F2FP.TF32.F32.PACK_B R55, R55 ;  /* 0x00000037ff37723e */ /* 0x000fe200024050ff */
        /* <DEDUP_REMOVED lines=16> */
[----:B------:R-:W-:Y:S01]  /*7f80*/  ISETP.GT.AND P1, PT, R0, 0x8, P1 ;  /* 0x000000080000780c */ /* 0x000fe20000f24270 */
[-C--:B------:R-:W-:Y:S01]  /*7f90*/  FMUL R113, R113, R154.reuse ;  /* 0x0000009a71717220 */ /* 0x080fe20000400000 */
[----:B------:R-:W-:Y:S01]  /*7fa0*/  F2FP.TF32.F32.PACK_B R9, R9 ;  /* 0x00000009ff09723e */ /* 0x000fe200024050ff */
[-C--:B------:R-:W-:Y:S01]  /*7fb0*/  FMUL R115, R115, R154.reuse ;  /* 0x0000009a73737220 */ /* 0x080fe20000400000 */
[-C--:B-1----:R-:W-:Y:S01]  /*7fc0*/  FMUL R11, R60, R154.reuse ;  /* 0x0000009a3c0b7220 */ /* 0x082fe20000400000 */
[----:B------:R-:W-:Y:S01]  /*7fd0*/  F2FP.TF32.F32.PACK_B R59, R59 ;  /* 0x0000003bff3b723e */ /* 0x000fe200024050ff */
[-C--:B------:R-:W-:Y:S01]  /*7fe0*/  FMUL R117, R117, R154.reuse ;  /* 0x0000009a75757220 */ /* 0x080fe20000400000 */
        /* <DEDUP_REMOVED lines=58> */
[----:B0-----:R-:W-:Y:S01]  /*8390*/  FMUL R9, R66, R154 ;  /* 0x0000009a42097220 */ /* 0x001fe20000400000 */
[----:B------:R-:W-:Y:S01]  /*83a0*/  @P3 STG.E desc[UR36][R4.64+0x144], R65 ;  /* 0x0001444104003986 */ /* 0x000fe2000c101924 */
[----:B------:R-:W-:-:S02]  /*83b0*/  ISETP.GT.AND P3, PT, R0, RZ, P2 ;  /* 0x000000ff0000720c */ /* 0x000fc40001764270 */
[----:B------:R-:W-:Y:S02]  /*83c0*/  ISETP.GT.AND P0, PT, R0, 0x8, P0 ;  /* 0x000000080000780c */ /* 0x000fe40000704270 */
[----:B------:R-:W-:Y:S01]  /*83d0*/  F2FP.TF32.F32.PACK_B R9, R9 ;  /* 0x00000009ff09723e */ /* 0x000fe200024050ff */
[----:B-1----:R-:W-:Y:S01]  /*83e0*/  FMUL R13, R72, R154 ;  /* 0x0000009a480d7220 */ /* 0x002fe20000400000 */
[----:B------:R-:W-:-:S03]  /*83f0*/  F2FP.TF32.F32.PACK_B R71, R71 ;  /* 0x00000047ff47723e */ /* 0x000fc600024050ff */
[----:B------:R0:W-:Y:S01]  /*8400*/  @P1 STG.E desc[UR36][R6.64+0x140], R9 ;  /* 0x0001400906001986 */ /* 0x0001e2000c101924 */
[C---:B------:R-:W-:Y:S02]  /*8410*/  ISETP.GT.AND P1, PT, R3.reuse, 0x60, PT ;  /* 0x000000600300780c */ /* 0x040fe40003f24270 */
[----:B------:R-:W-:Y:S01]  /*8420*/  F2FP.TF32.F32.PACK_B R13, R13 ;  /* 0x0000000dff0d723e */ /* 0x000fe200024050ff */
[----:B------:R-:W-:Y:S01]  /*8430*/  @P4 STG.E desc[UR36][R6.64+0x144], R67 ;  /* 0x0001444306004986 */ /* 0x000fe2000c101924 */
[C---:B------:R-:W-:Y:S02]  /*8440*/  ISETP.GT.AND P4, PT, R0.reuse, 0x8, P2 ;  /* 0x000000080000780c */ /* 0x040fe40001784270 */
[----:B------:R-:W-:Y:S01]  /*8450*/  ISETP.GT.AND P2, PT, R3, 0x61, PT ;  /* 0x000000610300780c */ /* 0x000fe20003f44270 */
[----:B------:R1:W-:Y:S01]  /*8460*/  @P5 STG.E desc[UR36][R4.64+0x160], R11 ;  /* 0x0001600b04005986 */ /* 0x0003e2000c101924 */
[----:B------:R-:W-:Y:S02]  /*8470*/  ISETP.GT.AND P5, PT, R0, RZ, P1 ;  /* 0x000000ff0000720c */ /* 0x000fe40000fa4270 */
        /* <DEDUP_REMOVED lines=257> */
[----:B------:R-:W-:Y:S01]  /*9490*/  @P3 STG.E desc[UR36][R4.64+0x364], R133 ;  /* 0x0003648504003986 */ /* 0x000fe2000c101924 */
[----:B0-----:R-:W-:Y:S01]  /*94a0*/  FMUL R9, R134, R154 ;  /* 0x0000009a86097220 */ /* 0x001fe20000400000 */
[----:B------:R-:W-:-:S02]  /*94b0*/  ISETP.GT.AND P3, PT, R0, RZ, P2 ;  /* 0x000000ff0000720c */ /* 0x000fc40001764270 */
[----:B------:R-:W-:Y:S02]  /*94c0*/  ISETP.GT.AND P1, PT, R0, 0x8, P1 ;  /* 0x000000080000780c */ /* 0x000fe40000f24270 */
[----:B------:R-:W-:Y:S01]  /*94d0*/  F2FP.TF32.F32.PACK_B R9, R9 ;  /* 0x00000009ff09723e */ /* 0x000fe200024050ff */
[----:B-1----:R-:W-:Y:S01]  /*94e0*/  FMUL R11, R140, R154 ;  /* 0x0000009a8c0b7220 */ /* 0x002fe20000400000 */
[----:B------:R-:W-:-:S03]  /*94f0*/  F2FP.TF32.F32.PACK_B R139, R139 ;  /* 0x0000008bff8b723e */ /* 0x000fc600024050ff */
[----:B------:R0:W-:Y:S01]  /*9500*/  @P0 STG.E desc[UR36][R6.64+0x360], R9 ;  /* 0x0003600906000986 */ /* 0x0001e2000c101924 */
[----:B------:R-:W-:Y:S02]  /*9510*/  F2FP.TF32.F32.PACK_B R141, R141 ;  /* 0x0000008dff8d723e */ /* 0x000fe400024050ff */
[----:B------:R-:W-:Y:S01]  /*9520*/  F2FP.TF32.F32.PACK_B R11, R11 ;  /* 0x0000000bff0b723e */ /* 0x000fe200024050ff */
[----:B------:R-:W-:Y:S01]  /*9530*/  @P4 STG.E desc[UR36][R6.64+0x364], R135 ;  /* 0x0003648706004986 */ /* 0x000fe2000c101924 */
[C---:B------:R-:W-:Y:S02]  /*9540*/  ISETP.GT.AND P4, PT, R3.reuse, 0xe8, PT ;  /* 0x000000e80300780c */ /* 0x040fe40003f84270 */
[----:B------:R-:W-:Y:S01]  /*9550*/  F2FP.TF32.F32.PACK_B R143, R143 ;  /* 0x0000008fff8f723e */ /* 0x000fe200024050ff */
[----:B------:R1:W-:Y:S01]  /*9560*/  @P5 STG.E desc[UR36][R4.64+0x380], R13 ;  /* 0x0003800d04005986 */ /* 0x0003e2000c101924 */
[----:B------:R-:W-:Y:S02]  /*9570*/  ISETP.GT.AND P5, PT, R3, 0xe9, PT ;  /* 0x000000e90300780c */ /* 0x000fe40003fa4270 */
[----:B------:R-:W-:Y:S01]  /*9580*/  F2FP.TF32.F32.PACK_B R145, R145 ;  /* 0x00000091ff91723e */ /* 0x000fe200024050ff */
[----:B------:R-:W-:Y:S01]  /*9590*/  @P3 STG.E desc[UR36][R4.64+0x384], R137 ;  /* 0x0003848904003986 */ /* 0x000fe2000c101924 */
[----:B------:R-:W-:Y:S01]  /*95a0*/  ISETP.GT.AND P3, PT, R0, 0x8, P2 ;  /* 0x000000080000780c */ /* 0x000fe20001764270 */
[----:B0-----:R-:W-:Y:S01]  /*95b0*/  FMUL R9, R138, R154 ;  /* 0x0000009a8a097220 */ /* 0x001fe20000400000 */
[----:B------:R-:W-:-:S02]  /*95c0*/  ISETP.GT.AND P2, PT, R0, RZ, P4 ;  /* 0x000000ff0000720c */ /* 0x000fc40002744270 */
[C---:B------:R-:W-:Y:S02]  /*95d0*/  ISETP.GT.AND P0, PT, R0.reuse, RZ, P5 ;  /* 0x000000ff0000720c */ /* 0x040fe40002f04270 */
[----:B------:R-:W-:Y:S01]  /*95e0*/  ISETP.GT.AND P4, PT, R0, 0x8, P4 ;  /* 0x000000080000780c */ /* 0x000fe20002784270 */
[----:B-1----:R-:W-:Y:S01]  /*95f0*/  FMUL R13, R142, R154 ;  /* 0x0000009a8e0d7220 */ /* 0x002fe20000400000 */
[----:B------:R-:W-:Y:S02]  /*9600*/  ISETP.GT.AND P5, PT, R0, 0x8, P5 ;  /* 0x000000080000780c */ /* 0x000fe40002fa4270 */
[----:B------:R-:W-:Y:S02]  /*9610*/  F2FP.TF32.F32.PACK_B R9, R9 ;  /* 0x00000009ff09723e */ /* 0x000fe400024050ff */
[----:B------:R-:W-:Y:S02]  /*9620*/  F2FP.TF32.F32.PACK_B R13, R13 ;  /* 0x0000000dff0d723e */ /* 0x000fe400024050ff */
[----:B------:R-:W-:Y:S01]  /*9630*/  F2FP.TF32.F32.PACK_B R147, R147 ;  /* 0x00000093ff93723e */ /* 0x000fe200024050ff */
[----:B------:R0:W-:Y:S01]  /*9640*/  @P1 STG.E desc[UR36][R6.64+0x380], R9 ;  /* 0x0003800906001986 */ /* 0x0001e2000c101924 */
[----:B------:R-:W-:-:S02]  /*9650*/  ISETP.GT.AND P1, PT, R3, 0xf8, PT ;  /* 0x000000f80300780c */ /* 0x000fc40003f24270 */
[----:B------:R-:W-:Y:S01]  /*9660*/  F2FP.TF32.F32.PACK_B R149, R149 ;  /* 0x00000095ff95723e */ /* 0x000fe200024050ff */
[----:B------:R-:W-:Y:S01]  /*9670*/  @P3 STG.E desc[UR36][R6.64+0x384], R139 ;  /* 0x0003848b06003986 */ /* 0x000fe2000c101924 */
[C---:B------:R-:W-:Y:S02]  /*9680*/  ISETP.GT.AND P3, PT, R3.reuse, 0xf0, PT ;  /* 0x000000f00300780c */ /* 0x040fe40003f64270 */
[----:B------:R-:W-:Y:S01]  /*9690*/  F2FP.TF32.F32.PACK_B R151, R151 ;  /* 0x00000097ff97723e */ /* 0x000fe200024050ff */
[----:B------:R1:W-:Y:S01]  /*96a0*/  @P2 STG.E desc[UR36][R4.64+0x3a0], R11 ;  /* 0x0003a00b04002986 */ /* 0x0003e2000c101924 */
[----:B------:R-:W-:-:S03]  /*96b0*/  ISETP.GT.AND P2, PT, R3, 0xf1, PT ;  /* 0x000000f10300780c */ /* 0x000fc60003f44270 */
[----:B------:R-:W-:Y:S01]  /*96c0*/  @P0 STG.E desc[UR36][R4.64+0x3a4], R141 ;  /* 0x0003a48d04000986 */ /* 0x000fe2000c101924 */
[----:B------:R-:W-:Y:S01]  /*96d0*/  ISETP.GT.AND P0, PT, R3, 0xf9, PT ;  /* 0x000000f90300780c */ /* 0x000fe20003f04270 */
[-C--:B------:R-:W-:Y:S01]  /*96e0*/  FMUL R3, R144, R154.reuse ;  /* 0x0000009a90037220 */ /* 0x080fe20000400000 */
[-C--:B0-----:R-:W-:Y:S01]  /*96f0*/  FMUL R9, R146, R154.reuse ;  /* 0x0000009a92097220 */ /* 0x081fe20000400000 */
[----:B------:R0:W-:Y:S01]  /*9700*/  @P4 STG.E desc[UR36][R6.64+0x3a0], R13 ;  /* 0x0003a00d06004986 */ /* 0x0001e2000c101924 */
[C---:B------:R-:W-:Y:S02]  /*9710*/  ISETP.GT.AND P4, PT, R0.reuse, RZ, P2 ;  /* 0x000000ff0000720c */ /* 0x040fe40001784270 */
[----:B------:R-:W-:Y:S01]  /*9720*/  F2FP.TF32.F32.PACK_B R3, R3 ;  /* 0x00000003ff03723e */ /* 0x000fe200024050ff */
[----:B------:R-:W-:Y:S01]  /*9730*/  @P5 STG.E desc[UR36][R6.64+0x3a4], R143 ;  /* 0x0003a48f06005986 */ /* 0x000fe2000c101924 */
[----:B------:R-:W-:Y:S01]  /*9740*/  ISETP.GT.AND P5, PT, R0, RZ, P3 ;  /* 0x000000ff0000720c */ /* 0x000fe20001fa4270 */
[----:B-1----:R-:W-:Y:S01]  /*9750*/  FMUL R11, R148, R154 ;  /* 0x0000009a940b7220 */ /* 0x002fe20000400000 */
[----:B------:R-:W-:-:S02]  /*9760*/  ISETP.GT.AND P3, PT, R0, 0x8, P3 ;  /* 0x000000080000780c */ /* 0x000fc40001f64270 */
[----:B------:R-:W-:Y:S02]  /*9770*/  ISETP.GT.AND P2, PT, R0, 0x8, P2 ;  /* 0x000000080000780c */ /* 0x000fe40001744270 */
[----:B------:R-:W-:Y:S01]  /*9780*/  F2FP.TF32.F32.PACK_B R9, R9 ;  /* 0x00000009ff09723e */ /* 0x000fe200024050ff */
[----:B0-----:R-:W-:Y:S01]  /*9790*/  FMUL R13, R150, R154 ;  /* 0x0000009a960d7220 */ /* 0x001fe20000400000 */
[----:B------:R-:W-:-:S04]  /*97a0*/  F2FP.TF32.F32.PACK_B R11, R11 ;  /* 0x0000000bff0b723e */ /* 0x000fc800024050ff */
[----:B------:R-:W-:Y:S01]  /*97b0*/  F2FP.TF32.F32.PACK_B R13, R13 ;  /* 0x0000000dff0d723e */ /* 0x000fe200024050ff */
[----:B------:R-:W-:Y:S01]  /*97c0*/  @P5 STG.E desc[UR36][R4.64+0x3c0], R3 ;  /* 0x0003c00304005986 */ /* 0x000fe2000c101924 */
[C---:B------:R-:W-:Y:S02]  /*97d0*/  ISETP.GT.AND P5, PT, R0.reuse, RZ, P1 ;  /* 0x000000ff0000720c */ /* 0x040fe40000fa4270 */
[C---:B------:R-:W-:Y:S01]  /*97e0*/  ISETP.GT.AND P1, PT, R0.reuse, 0x8, P1 ;  /* 0x000000080000780c */ /* 0x040fe20000f24270 */
[----:B------:R-:W-:Y:S01]  /*97f0*/  @P4 STG.E desc[UR36][R4.64+0x3c4], R145 ;  /* 0x0003c49104004986 */ /* 0x000fe2000c101924 */
[C---:B------:R-:W-:Y:S02]  /*9800*/  ISETP.GT.AND P4, PT, R0.reuse, RZ, P0 ;  /* 0x000000ff0000720c */ /* 0x040fe40000784270 */
[----:B------:R-:W-:Y:S01]  /*9810*/  ISETP.GT.AND P0, PT, R0, 0x8, P0 ;  /* 0x000000080000780c */ /* 0x000fe20000704270 */
[----:B------:R-:W-:Y:S04]  /*9820*/  @P3 STG.E desc[UR36][R6.64+0x3c0], R9 ;  /* 0x0003c00906003986 */ /* 0x000fe8000c101924 */
[----:B------:R-:W-:Y:S04]  /*9830*/  @P2 STG.E desc[UR36][R6.64+0x3c4], R147 ;  /* 0x0003c49306002986 */ /* 0x000fe8000c101924 */
[----:B------:R-:W-:Y:S04]  /*9840*/  @P5 STG.E desc[UR36][R4.64+0x3e0], R11 ;  /* 0x0003e00b04005986 */ /* 0x000fe8000c101924 */
[----:B------:R0:W-:Y:S02]  /*9850*/  @P4 STG.E desc[UR36][R4.64+0x3e4], R149 ;  /* 0x0003e49504004986 */ /* 0x0001e4000c101924 */
[----:B0-----:R-:W-:-:S02]  /*9860*/  @P1 IMAD.MOV.U32 R4, RZ, RZ, R6 ;  /* 0x000000ffff041224 */ /* 0x001fc400078e0006 */
[----:B------:R-:W-:-:S05]  /*9870*/  @P1 IMAD.MOV.U32 R5, RZ, RZ, R7 ;  /* 0x000000ffff051224 */ /* 0x000fca00078e0007 */
[----:B------:R0:W-:Y:S04]  /*9880*/  @P1 STG.E desc[UR36][R4.64+0x3e0], R13 ;  /* 0x0003e00d04001986 */ /* 0x0001e8000c101924 */
[----:B------:R0:W-:Y:S02]  /*9890*/  @P0 STG.E desc[UR36][R6.64+0x3e4], R151 ;  /* 0x0003e49706000986 */ /* 0x0001e4000c101924 */
.L_x_282:
[----:B------:R-:W-:Y:S05]  /*98a0*/  BSYNC B0 ;  /* 0x0000000000007941 */ /* 0x000fea0003800000 */
.L_x_28:
[----:B------:R-:W-:Y:S01]  /*98b0*/  ULDC UR4, c[0x0][0xc] ;  /* 0x0000030000047ab9 */ /* 0x000fe20000000800 */
[----:B------:R-:W-:Y:S01]  /*98c0*/  ULDC UR5, c[0x0][0x10] ;  /* 0x0000040000057ab9 */ /* 0x000fe20000000800 */
[----:B0-----:R-:W0:Y:S01]  /*98d0*/  LDC R3, c[0x0][0x14] ;  /* 0x00000500ff037b82 */ /* 0x001e220000000800 */
[----:B------:R-:W-:Y:S01]  /*98e0*/  UIMAD.WIDE.U32 UR4, UR4, UR5, URZ ;  /* 0x00000005040472a5 */ /* 0x000fe2000f8e003f */
[----:B------:R-:W-:Y:S01]  /*98f0*/  PRMT R0, RZ, 0x7610, R0 ;  /* 0x00007610ff007816 */ /* 0x000fe20000000000 */
[----:B-----5:R-:W-:Y:S02]  /*9900*/  IMAD.MOV.U32 R152, RZ, RZ, -0x1 ;  /* 0xffffffffff987424 */ /* 0x020fe400078e00ff */
[----:B------:R-:W-:Y:S02]  /*9910*/  IMAD.MOV.U32 R23, RZ, RZ, -0x1 ;  /* 0xffffffffff177424 */ /* 0x000fe400078e00ff */
[----:B0-----:R-:W-:-:S04]  /*9920*/  IMAD.WIDE.U32 R16, R3, UR4, R16 ;  /* 0x0000000403107c25 */ /* 0x001fc8000f8e0010 */
[----:B------:R-:W-:Y:S01]  /*9930*/  IMAD R3, R3, UR5, RZ ;  /* 0x0000000503037c24 */ /* 0x000fe2000f8e02ff */
[----:B------:R-:W-:Y:S02]  /*9940*/  ULDC.64 UR4, c[0x0][0x650] ;  /* 0x0001940000047ab9 */ /* 0x000fe40000000a00 */
[----:B------:R-:W-:Y:S01]  /*9950*/  ISETP.GE.U32.AND P0, PT, R16, UR4, PT ;  /* 0x0000000410007c0c */ /* 0x000fe2000bf06070 */
[----:B------:R-:W-:-:S05]  /*9960*/  IMAD.IADD R17, R17, 0x1, R3 ;  /* 0x0000000111117824 */ /* 0x000fca00078e0203 */
[----:B------:R-:W-:-:S13]  /*9970*/  ISETP.GE.U32.AND.EX P0, PT, R17, UR5, PT, P0 ;  /* 0x0000000511007c0c */ /* 0x000fda000bf06100 */
[----:B------:R-:W-:Y:S05]  /*9980*/  @P0 BRA `(.L_x_283) ;  /* 0x0000000400640947 */ /* 0x000fea0003800000 */
[----:B------:R-:W0:Y:S01]  /*9990*/  S2R R12, SR_CTAID.X ;  /* 0x00000000000c7919 */ /* 0x000e220000002500 */
[----:B----4-:R-:W4:Y:S01]  /*99a0*/  LDC.64 R10, c[0x0][0x628] ;  /* 0x00018a00ff0a7b82 */ /* 0x010f220000000a00 */
[----:B------:R-:W-:Y:S01]  /*99b0*/  ULDC UR4, c[0x0][0x150] ;  /* 0x0000540000047ab9 */ /* 0x000fe20000000800 */
[----:B-123--:R-:W-:Y:S01]  /*99c0*/  IMAD.MOV.U32 R8, RZ, RZ, R16 ;  /* 0x000000ffff087224 */ /* 0x00efe200078e0010 */
[----:B------:R-:W1:Y:S01]  /*99d0*/  S2R R24, SR_CTAID.Y ;  /* 0x0000000000187919 */ /* 0x000e620000002600 */
[----:B------:R-:W-:-:S04]  /*99e0*/  IMAD.MOV.U32 R9, RZ, RZ, R17 ;  /* 0x000000ffff097224 */ /* 0x000fc800078e0011 */
[----:B------:R-:W2:Y:S08]  /*99f0*/  LDC R21, c[0x0][0x144] ;  /* 0x00005100ff157b82 */ /* 0x000eb00000000800 */
[----:B------:R-:W3:Y:S08]  /*9a00*/  LDC R0, c[0x0][0x630] ;  /* 0x00018c00ff007b82 */ /* 0x000ef00000000800 */
[----:B------:R-:W1:Y:S01]  /*9a10*/  LDC.64 R14, c[0x0][0x620] ;  /* 0x00018800ff0e7b82 */ /* 0x000e620000000a00 */
[----:B----4-:R-:W-:-:S04]  /*9a20*/  ISETP.NE.U32.AND P0, PT, R10, RZ, PT ;  /* 0x000000ff0a00720c */ /* 0x010fc80003f05070 */
[----:B------:R-:W-:Y:S02]  /*9a30*/  ISETP.NE.AND.EX P0, PT, R11, RZ, PT, P0 ;  /* 0x000000ff0b00720c */ /* 0x000fe40003f05300 */
[----:B0-----:R-:W-:-:S05]  /*9a40*/  I2FP.F32.U32 R3, R12 ;  /* 0x0000000c00037245 */ /* 0x001fca0000201000 */
[----:B------:R-:W-:-:S04]  /*9a50*/  FMUL R3, R3, UR4 ;  /* 0x0000000403037c20 */ /* 0x000fc80008400000 */
[----:B------:R0:W4:Y:S02]  /*9a60*/  F2I.U32.TRUNC.NTZ R20, R3 ;  /* 0x0000000300147305 */ /* 0x000124000020f000 */
[----:B--23--:R-:W-:Y:S05]  /*9a70*/  @!P0 BRA `(.L_x_284) ;  /* 0x0000000000288947 */ /* 0x00cfea0003800000 */
[----:B0-----:R-:W0:Y:S02]  /*9a80*/  LDC R3, c[0x0][0x634] ;  /* 0x00018d00ff037b82 */ /* 0x001e240000000800 */
        /* <DEDUP_REMOVED lines=9> */
.L_x_284:
[----:B------:R-:W2:Y:S01]  /*9b20*/  LDC.64 R30, c[0x0][0x640] ;  /* 0x00019000ff1e7b82 */ /* 0x000ea20000000a00 */
[-CC-:B------:R-:W-:Y:S01]  /*9b30*/  SHF.R.U64 R23, R8, R0.reuse, R9.reuse ;  /* 0x0000000008177219 */ /* 0x180fe20000001209 */
[----:B----4-:R-:W-:Y:S01]  /*9b40*/  IMAD.MOV R20, RZ, RZ, -R20 ;  /* 0x000000ffff147224 */ /* 0x010fe200078e0a14 */
[----:B------:R-:W-:Y:S01]  /*9b50*/  SHF.R.U32.HI R0, RZ, R0, R9 ;  /* 0x00000000ff007219 */ /* 0x000fe20000011609 */
[----:B------:R-:W-:Y:S01]  /*9b60*/  ULDC UR4, c[0x0][0x154] ;  /* 0x0000550000047ab9 */ /* 0x000fe20000000800 */
[----:B0-----:R-:W-:Y:S01]  /*9b70*/  IADD3 R3, P0, RZ, -R23, RZ ;  /* 0x80000017ff037210 */ /* 0x001fe20007f1e0ff */
[----:B------:R-:W-:Y:S02]  /*9b80*/  IMAD R26, R21, R20, R12 ;  /* 0x00000014151a7224 */ /* 0x000fe400078e020c */
[----:B------:R-:W0:Y:S01]  /*9b90*/  LDC R6, c[0x0][0x618] ;  /* 0x00018600ff067b82 */ /* 0x000e220000000800 */
[----:B------:R-:W-:Y:S02]  /*9ba0*/  IMAD.MOV.U32 R7, RZ, RZ, 0x1 ;  /* 0x00000001ff077424 */ /* 0x000fe400078e00ff */
[----:B------:R-:W-:-:S04]  /*9bb0*/  IMAD.X R5, RZ, RZ, ~R0, P0 ;  /* 0x000000ffff057224 */ /* 0x000fc800000e0e00 */
[-C--:B-1----:R-:W-:Y:S01]  /*9bc0*/  IMAD R0, R5, R14.reuse, RZ ;  /* 0x0000000e05007224 */ /* 0x082fe200078e02ff */
[----:B------:R-:W1:Y:S01]  /*9bd0*/  LDC R8, c[0x0][0x608] ;  /* 0x00018200ff087b82 */ /* 0x000e620000000800 */
[----:B------:R-:W-:-:S04]  /*9be0*/  IMAD.WIDE.U32 R4, R3, R14, R16 ;  /* 0x0000000e03047225 */ /* 0x000fc800078e0010 */
[----:B------:R-:W-:Y:S01]  /*9bf0*/  IMAD R3, R3, R15, R0 ;  /* 0x0000000f03037224 */ /* 0x000fe200078e0200 */
[----:B------:R-:W-:Y:S02]  /*9c00*/  I2FP.F32.U32 R0, R24 ;  /* 0x0000001800007245 */ /* 0x000fe40000201000 */
[----:B------:R-:W3:Y:S01]  /*9c10*/  LDC R28, c[0x0][0x658] ;  /* 0x00019600ff1c7b82 */ /* 0x000ee20000000800 */
[----:B------:R-:W-:Y:S01]  /*9c20*/  IMAD.IADD R3, R5, 0x1, R3 ;  /* 0x0000000105037824 */ /* 0x000fe200078e0203 */
[----:B--2---:R-:W-:Y:S01]  /*9c30*/  ISETP.NE.U32.AND P0, PT, R30, RZ, PT ;  /* 0x000000ff1e00720c */ /* 0x004fe20003f05070 */
[----:B------:R-:W-:Y:S01]  /*9c40*/  FMUL R0, R0, UR4 ;  /* 0x0000000400007c20 */ /* 0x000fe20008400000 */
[----:B------:R-:W-:Y:S02]  /*9c50*/  IMAD.MOV.U32 R5, RZ, RZ, -0x1 ;  /* 0xffffffffff057424 */ /* 0x000fe400078e00ff */
[----:B------:R-:W-:Y:S01]  /*9c60*/  ISETP.NE.AND.EX P0, PT, R31, RZ, PT, P0 ;  /* 0x000000ff1f00720c */ /* 0x000fe20003f05300 */
[----:B------:R2:W4:Y:S01]  /*9c70*/  F2I.U32.TRUNC.NTZ R13, R0 ;  /* 0x00000000000d7305 */ /* 0x000522000020f000 */
[----:B------:R-:W2:Y:S01]  /*9c80*/  LDC R15, c[0x0][0x148] ;  /* 0x00005200ff0f7b82 */ /* 0x000ea20000000800 */
[----:B0-----:R-:W-:-:S02]  /*9c90*/  SHF.R.U64 R12, R4, R6, R3 ;  /* 0x00000006040c7219 */ /* 0x001fc40000001203 */
[----:B------:R-:W-:-:S05]  /*9ca0*/  SHF.R.U32.HI R3, RZ, R6, R3 ;  /* 0x00000006ff037219 */ /* 0x000fca0000011603 */
[----:B------:R-:W0:Y:S01]  /*9cb0*/  LDC R20, c[0x0][0x600] ;  /* 0x00018000ff147b82 */ /* 0x000e220000000800 */
[-CC-:B-1----:R-:W-:Y:S02]  /*9cc0*/  SHF.R.U64 R10, R12, R8.reuse, R3.reuse ;  /* 0x000000080c0a7219 */ /* 0x182fe40000001203 */
[----:B------:R-:W-:-:S05]  /*9cd0*/  SHF.R.U32.HI R3, RZ, R8, R3 ;  /* 0x00000008ff037219 */ /* 0x000fca0000011603 */
[----:B------:R-:W1:Y:S01]  /*9ce0*/  LDC R21, c[0x0][0x648] ;  /* 0x00019200ff157b82 */ /* 0x000e620000000800 */
[-C--:B---3--:R-:W-:Y:S02]  /*9cf0*/  SHF.L.U32 R4, R5, R28.reuse, RZ ;  /* 0x0000001c05047219 */ /* 0x088fe400000006ff */
[-CC-:B------:R-:W-:Y:S02]  /*9d00*/  SHF.R.U64 R14, R10, R28.reuse, R3.reuse ;  /* 0x0000001c0a0e7219 */ /* 0x180fe40000001203 */
[----:B------:R-:W-:Y:S02]  /*9d10*/  SHF.R.U32.HI R5, RZ, R28, R3 ;  /* 0x0000001cff057219 */ /* 0x000fe40000011603 */
[----:B------:R-:W-:Y:S01]  /*9d20*/  LOP3.LUT R153, RZ, R4, RZ, 0x33, !PT ;  /* 0x00000004ff997212 */ /* 0x000fe200078e33ff */
[----:B------:R-:W3:Y:S01]  /*9d30*/  LDC R25, c[0x0][0x638] ;  /* 0x00018e00ff197b82 */ /* 0x000ee20000000800 */
[----:B------:R-:W-:Y:S01]  /*9d40*/  SHF.L.U32 R28, R7, R28, RZ ;  /* 0x0000001c071c7219 */ /* 0x000fe200000006ff */
[----:B------:R-:W-:-:S06]  /*9d50*/  IMAD.MOV.U32 R4, RZ, RZ, R14 ;  /* 0x000000ffff047224 */ /* 0x000fcc00078e000e */
[----:B------:R-:W0:Y:S01]  /*9d60*/  LDC R27, c[0x0][0x610] ;  /* 0x00018400ff1b7b82 */ /* 0x000e220000000800 */
[----:B----4-:R-:W-:Y:S05]  /*9d70*/  @!P0 BRA `(.L_x_285) ;  /* 0x0000000000288947 */ /* 0x010fea0003800000 */
[----:B------:R-:W4:Y:S02]  /*9d80*/  LDC R3, c[0x0][0x64c] ;  /* 0x00019300ff037b82 */ /* 0x000f240000000800 */
[----:B----4-:R-:W-:-:S05]  /*9d90*/  IADD3 R3, P0, R14, R3, RZ ;  /* 0x000000030e037210 */ /* 0x010fca0007f1e0ff */
        /* <DEDUP_REMOVED lines=8> */
.L_x_285:
[----:B------:R-:W-:Y:S01]  /*9e20*/  ISETP.NE.AND P0, PT, R2, 0x1, PT ;  /* 0x000000010200780c */ /* 0x000fe20003f05270 */
[----:B------:R-:W-:Y:S01]  /*9e30*/  IMAD.MOV R13, RZ, RZ, -R13 ;  /* 0x000000ffff0d7224 */ /* 0x000fe200078e0a0d */
[----:B-12---:R-:W-:Y:S01]  /*9e40*/  SHF.R.U64 R0, R4, R21, R5 ;  /* 0x0000001504007219 */ /* 0x006fe20000001205 */
[----:B0-----:R-:W-:Y:S01]  /*9e50*/  VIADD R5, R20, 0xffffffff ;  /* 0xffffffff14057836 */ /* 0x001fe20000000000 */
[----:B------:R-:W-:-:S03]  /*9e60*/  LOP3.LUT R153, R10, R153, RZ, 0xc0, !PT ;  /* 0x000000990a997212 */ /* 0x000fc600078ec0ff */
[----:B------:R-:W-:Y:S01]  /*9e70*/  IMAD.MOV R3, RZ, RZ, -R0 ;  /* 0x000000ffff037224 */ /* 0x000fe200078e0a00 */
[----:B------:R-:W-:Y:S01]  /*9e80*/  LOP3.LUT R5, R12, R5, RZ, 0xc0, !PT ;  /* 0x000000050c057212 */ /* 0x000fe200078ec0ff */
[----:B------:R-:W-:Y:S02]  /*9e90*/  IMAD R153, R28, R0, R153 ;  /* 0x000000001c997224 */ /* 0x000fe400078e0299 */
[----:B---3--:R-:W-:Y:S02]  /*9ea0*/  IMAD R0, R3, R25, R14 ;  /* 0x0000001903007224 */ /* 0x008fe400078e020e */
[----:B------:R-:W-:Y:S02]  /*9eb0*/  @P0 IMAD R26, R15, R13, R24 ;  /* 0x0000000d0f1a0224 */ /* 0x000fe400078e0218 */
[----:B------:R-:W-:Y:S02]  /*9ec0*/  IMAD R4, R0, R20, R5 ;  /* 0x0000001400047224 */ /* 0x000fe400078e0205 */
[----:B------:R-:W-:-:S02]  /*9ed0*/  IMAD R153, R153, R27, R26 ;  /* 0x0000001b99997224 */ /* 0x000fc400078e021a */
[----:B------:R-:W-:-:S03]  /*9ee0*/  IMAD.MOV.U32 R3, RZ, RZ, 0x1 ;  /* 0x00000001ff037424 */ /* 0x000fc600078e00ff */
[----:B------:R-:W-:Y:S02]  /*9ef0*/  SEL R152, R4, R153, !P0 ;  /* 0x0000009904987207 */ /* 0x000fe40004000000 */
[----:B------:R-:W-:Y:S02]  /*9f00*/  PRMT R0, R3, 0x7610, R0 ;  /* 0x0000761003007816 */ /* 0x000fe40000000000 */
[----:B------:R-:W-:-:S07]  /*9f10*/  SEL R153, R153, R4, !P0 ;  /* 0x0000000499997207 */ /* 0x000fce0004000000 */
.L_x_283:
[----:B------:R-:W-:-:S13]  /*9f20*/  LOP3.LUT P0, RZ, R0, 0xff, RZ, 0xc0, !PT ;  /* 0x000000ff00ff7812 */ /* 0x000fda000780c0ff */
[----:B------:R-:W-:Y:S05]  /*9f30*/  @P0 BRA `(.L_x_286) ;  /* 0xffffff6c00f40947 */ /* 0x000fea000383ffff */
[----:B------:R-:W-:Y:S05]  /*9f40*/  EXIT ;  /* 0x000000000000794d */ /* 0x000fea0003800000 */
.L_x_3:
[----:B0-----:R-:W-:Y:S01]  /*9f50*/  ULDC.64 UR4, c[0x0][0x650] ;  /* 0x0001940000047ab9 */ /* 0x001fe20000000a00 */
        /* <DEDUP_REMOVED lines=25> */
.L_x_288:
[--C-:B------:R-:W-:Y:S01]  /*a0f0*/  SHF.R.U64 R12, R10, R14, R11.reuse ;  /* 0x0000000e0a0c7219 */ /* 0x100fe2000000120b */
[----:B------:R-:W0:Y:S01]  /*a100*/  LDC R22, c[0x0][0x618] ;  /* 0x00018600ff167b82 */ /* 0x000e220000000800 */
[----:B------:R-:W-:Y:S01]  /*a110*/  I2FP.F32.U32 R6, R4 ;  /* 0x0000000400067245 */ /* 0x000fe20000201000 */
[----:B------:R-:W-:Y:S01]  /*a120*/  ULDC UR4, c[0x0][0x150] ;  /* 0x0000540000047ab9 */ /* 0x000fe20000000800 */
[----:B------:R-:W-:Y:S02]  /*a130*/  SHF.R.U32.HI R5, RZ, R14, R11 ;  /* 0x0000000eff057219 */ /* 0x000fe4000001160b */
[----:B------:R-:W-:Y:S01]  /*a140*/  IADD3 R9, P0, RZ, -R12, RZ ;  /* 0x8000000cff097210 */ /* 0x000fe20007f1e0ff */
[----:B------:R-:W-:Y:S01]  /*a150*/  FMUL R11, R6, UR4 ;  /* 0x00000004060b7c20 */ /* 0x000fe20008400000 */
[----:B------:R-:W-:Y:S01]  /*a160*/  ULDC UR4, c[0x0][0x154] ;  /* 0x0000550000047ab9 */ /* 0x000fe20000000800 */
[----:B------:R-:W1:Y:S02]  /*a170*/  LDC.64 R24, c[0x0][0x640] ;  /* 0x00019000ff187b82 */ /* 0x000e640000000a00 */
[----:B------:R-:W-:-:S02]  /*a180*/  IMAD.X R5, RZ, RZ, ~R5, P0 ;  /* 0x000000ffff057224 */ /* 0x000fc400000e0e05 */
[----:B------:R-:W2:Y:S01]  /*a190*/  F2I.U32.TRUNC.NTZ R11, R11 ;  /* 0x0000000b000b7305 */ /* 0x000ea2000020f000 */
[----:B------:R-:W-:-:S03]  /*a1a0*/  IMAD.WIDE.U32 R6, R9, R20, R16 ;  /* 0x0000001409067225 */ /* 0x000fc600078e0010 */
[----:B------:R-:W3:Y:S01]  /*a1b0*/  LDC R13, c[0x0][0x144] ;  /* 0x00005100ff0d7b82 */ /* 0x000ee20000000800 */
[----:B------:R-:W-:-:S04]  /*a1c0*/  IMAD R8, R5, R20, RZ ;  /* 0x0000001405087224 */ /* 0x000fc800078e02ff */
[----:B------:R-:W-:Y:S02]  /*a1d0*/  IMAD R5, R9, R21, R8 ;  /* 0x0000001509057224 */ /* 0x000fe400078e0208 */
[----:B------:R-:W-:Y:S01]  /*a1e0*/  IMAD.MOV.U32 R8, RZ, RZ, -0x1 ;  /* 0xffffffffff087424 */ /* 0x000fe200078e00ff */
[----:B------:R-:W4:Y:S01]  /*a1f0*/  LDC R14, c[0x0][0x608] ;  /* 0x00018200ff0e7b82 */ /* 0x000f220000000800 */
[----:B------:R-:W-:Y:S01]  /*a200*/  IMAD.IADD R5, R7, 0x1, R5 ;  /* 0x0000000107057824 */ /* 0x000fe200078e0205 */
[----:B------:R-:W-:-:S04]  /*a210*/  I2FP.F32.U32 R7, R3 ;  /* 0x0000000300077245 */ /* 0x000fc80000201000 */
[-C--:B0-----:R-:W-:Y:S01]  /*a220*/  SHF.R.U64 R10, R6, R22.reuse, R5 ;  /* 0x00000016060a7219 */ /* 0x081fe20000001205 */
[----:B--2---:R-:W-:Y:S01]  /*a230*/  IMAD.MOV R6, RZ, RZ, -R11 ;  /* 0x000000ffff067224 */ /* 0x004fe200078e0a0b */
[----:B------:R-:W0:Y:S01]  /*a240*/  LDC R9, c[0x0][0x658] ;  /* 0x00019600ff097b82 */ /* 0x000e220000000800 */
[----:B-1----:R-:W-:Y:S01]  /*a250*/  ISETP.NE.U32.AND P0, PT, R24, RZ, PT ;  /* 0x000000ff1800720c */ /* 0x002fe20003f05070 */
[----:B------:R-:W-:Y:S01]  /*a260*/  FMUL R7, R7, UR4 ;  /* 0x0000000407077c20 */ /* 0x000fe20008400000 */
[----:B------:R-:W-:Y:S02]  /*a270*/  SHF.R.U32.HI R5, RZ, R22, R5 ;  /* 0x00000016ff057219 */ /* 0x000fe40000011605 */
[----:B------:R-:W-:-:S03]  /*a280*/  ISETP.NE.AND.EX P0, PT, R25, RZ, PT, P0 ;  /* 0x000000ff1900720c */ /* 0x000fc60003f05300 */
[----:B------:R-:W1:Y:S01]  /*a290*/  LDC R20, c[0x0][0x148] ;  /* 0x00005200ff147b82 */ /* 0x000e620000000800 */
[----:B---3--:R-:W-:Y:S02]  /*a2a0*/  IMAD R23, R13, R6, R4 ;  /* 0x000000060d177224 */ /* 0x008fe400078e0204 */
[----:B------:R-:W-:-:S05]  /*a2b0*/  IMAD.MOV.U32 R6, RZ, RZ, 0x1 ;  /* 0x00000001ff067424 */ /* 0x000fca00078e00ff */
[----:B------:R-:W2:Y:S01]  /*a2c0*/  LDC R21, c[0x0][0x600] ;  /* 0x00018000ff157b82 */ /* 0x000ea20000000800 */
[-CC-:B----4-:R-:W-:Y:S02]  /*a2d0*/  SHF.R.U64 R13, R10, R14.reuse, R5.reuse ;  /* 0x0000000e0a0d7219 */ /* 0x190fe40000001205 */
[----:B------:R-:W-:Y:S02]  /*a2e0*/  SHF.R.U32.HI R4, RZ, R14, R5 ;  /* 0x0000000eff047219 */ /* 0x000fe40000011605 */
[----:B------:R3:W4:Y:S03]  /*a2f0*/  F2I.U32.TRUNC.NTZ R14, R7 ;  /* 0x00000007000e7305 */ /* 0x000726000020f000 */
[----:B------:R-:W1:Y:S01]  /*a300*/  LDC R26, c[0x0][0x648] ;  /* 0x00019200ff1a7b82 */ /* 0x000e620000000800 */
[-C--:B0-----:R-:W-:Y:S02]  /*a310*/  SHF.R.U64 R15, R13, R9.reuse, R4 ;  /* 0x000000090d0f7219 */ /* 0x081fe40000001204 */
[----:B------:R-:W-:-:S02]  /*a320*/  SHF.L.U32 R8, R8, R9, RZ ;  /* 0x0000000908087219 */ /* 0x000fc400000006ff */
[-C--:B------:R-:W-:Y:S01]  /*a330*/  SHF.R.U32.HI R5, RZ, R9.reuse, R4 ;  /* 0x00000009ff057219 */ /* 0x080fe20000011604 */
[----:B------:R-:W-:Y:S01]  /*a340*/  IMAD.MOV.U32 R4, RZ, RZ, R15 ;  /* 0x000000ffff047224 */ /* 0x000fe200078e000f */
[----:B------:R-:W-:Y:S01]  /*a350*/  SHF.L.U32 R22, R6, R9, RZ ;  /* 0x0000000906167219 */ /* 0x000fe200000006ff */
[----:B------:R-:W0:Y:S01]  /*a360*/  LDC R27, c[0x0][0x638] ;  /* 0x00018e00ff1b7b82 */ /* 0x000e220000000800 */
[----:B------:R-:W-:-:S07]  /*a370*/  LOP3.LUT R28, RZ, R8, RZ, 0x33, !PT ;  /* 0x00000008ff1c7212 */ /* 0x000fce00078e33ff */
        /* <DEDUP_REMOVED lines=12> */
.L_x_289:
[----:B------:R-:W-:Y:S01]  /*a440*/  ISETP.NE.AND P0, PT, R2, 0x1, PT ;  /* 0x000000010200780c */ /* 0x000fe20003f05270 */
[----:B--2---:R-:W-:Y:S01]  /*a450*/  VIADD R7, R21, 0xffffffff ;  /* 0xffffffff15077836 */ /* 0x004fe20000000000 */
[----:B-1----:R-:W-:Y:S01]  /*a460*/  SHF.R.U64 R5, R4, R26, R5 ;  /* 0x0000001a04057219 */ /* 0x002fe20000001205 */
[----:B------:R-:W-:Y:S01]  /*a470*/  IMAD.MOV R14, RZ, RZ, -R14 ;  /* 0x000000ffff0e7224 */ /* 0x000fe200078e0a0e */
[----:B------:R-:W-:Y:S01]  /*a480*/  LOP3.LUT R4, R13, R28, RZ, 0xc0, !PT ;  /* 0x0000001c0d047212 */ /* 0x000fe200078ec0ff */
[----:B------:R-:W-:Y:S01]  /*a490*/  IMAD.MOV.U32 R8, RZ, RZ, R12 ;  /* 0x000000ffff087224 */ /* 0x000fe200078e000c */
[----:B------:R-:W-:Y:S01]  /*a4a0*/  LOP3.LUT R10, R10, R7, RZ, 0xc0, !PT ;  /* 0x000000070a0a7212 */ /* 0x000fe200078ec0ff */
[----:B------:R-:W-:Y:S02]  /*a4b0*/  IMAD.MOV R6, RZ, RZ, -R5 ;  /* 0x000000ffff067224 */ /* 0x000fe400078e0a05 */
[----:B------:R-:W-:-:S04]  /*a4c0*/  IMAD R4, R22, R5, R4 ;  /* 0x0000000516047224 */ /* 0x000fc800078e0204 */
[----:B------:R-:W-:Y:S02]  /*a4d0*/  @P0 IMAD R23, R20, R14, R3 ;  /* 0x0000000e14170224 */ /* 0x000fe400078e0203 */
[----:B0-----:R-:W-:Y:S02]  /*a4e0*/  IMAD R3, R6, R27, R15 ;  /* 0x0000001b06037224 */ /* 0x001fe400078e020f */
[----:B------:R-:W-:Y:S02]  /*a4f0*/  IMAD R7, R4, R29, R23 ;  /* 0x0000001d04077224 */ /* 0x000fe400078e0217 */
[----:B------:R-:W-:Y:S02]  /*a500*/  IMAD R4, R3, R21, R10 ;  /* 0x0000001503047224 */ /* 0x000fe400078e020a */
[----:B------:R-:W-:-:S03]  /*a510*/  IMAD.MOV.U32 R6, RZ, RZ, 0x1 ;  /* 0x00000001ff067424 */ /* 0x000fc600078e00ff */
[----:B------:R-:W-:Y:S02]  /*a520*/  SEL R9, R4, R7, !P0 ;  /* 0x0000000704097207 */ /* 0x000fe40004000000 */
[----:B------:R-:W-:-:S07]  /*a530*/  SEL R7, R7, R4, !P0 ;  /* 0x0000000407077207 */ /* 0x000fce0004000000 */
.L_x_287:
[----:B------:R-:W-:-:S08]  /*a540*/  NOP ;  /* 0x0000000000007918 */ /* 0x000fd00000000000 */
[----:B------:R-:W0:-:S00]  /*a550*/  USETMAXREG.DEALLOC.CTAPOOL 0x28 ;  /* 0x00000028000079c8 */ /* 0x000e0000080e0500 */
[----:B0-----:R-:W-:-:S13]  /*a560*/  ISETP.NE.AND P0, PT, R0, RZ, PT ;  /* 0x000000ff0000720c */ /* 0x001fda0003f05270 */
[----:B------:R-:W-:Y:S05]  /*a570*/  @P0 EXIT ;  /* 0x000000000000094d */ /* 0x000fea0003800000 */
[----:B------:R-:W-:Y:S01]  /*a580*/  LOP3.LUT P0, RZ, R6, 0xff, RZ, 0xc0, !PT ;  /* 0x000000ff06ff7812 */ /* 0x000fe2000780c0ff */
[----:B------:R-:W-:Y:S02]  /*a590*/  IMAD.MOV.U32 R0, RZ, RZ, 0x1 ;  /* 0x00000001ff007424 */ /* 0x000fe400078e00ff */
[----:B------:R-:W-:-:S10]  /*a5a0*/  IMAD.MOV.U32 R12, RZ, RZ, RZ ;  /* 0x000000ffff0c7224 */ /* 0x000fd400078e00ff */
[----:B------:R-:W-:Y:S05]  /*a5b0*/  @!P0 BRA `(.L_x_290) ;  /* 0x0000000c00308947 */ /* 0x000fea0003800000 */
[----:B------:R-:W0:Y:S01]  /*a5c0*/  LDC R0, c[0x0][0x28c] ;  /* 0x0000a300ff007b82 */ /* 0x000e220000000800 */
[----:B------:R-:W-:Y:S01]  /*a5d0*/  ULDC UR5, c[0x0][0x600] ;  /* 0x0001800000057ab9 */ /* 0x000fe20000000800 */
[----:B------:R-:W-:Y:S01]  /*a5e0*/  ULDC UR4, c[0x0][0xc] ;  /* 0x0000030000047ab9 */ /* 0x000fe20000000800 */
[----:B------:R-:W-:Y:S01]  /*a5f0*/  UIADD3 UR16, UR5, -0x1, URZ ;  /* 0xffffffff05107890 */ /* 0x000fe2000fffe03f */
[C---:B------:R-:W-:Y:S01]  /*a600*/  LOP3.LUT P2, RZ, R18.reuse, 0x7f, RZ, 0xc0, !PT ;  /* 0x0000007f12ff7812 */ /* 0x040fe2000784c0ff */
[----:B------:R-:W-:Y:S01]  /*a610*/  ULDC UR6, c[0x0][0x658] ;  /* 0x0001960000067ab9 */ /* 0x000fe20000000800 */
[----:B------:R-:W-:Y:S01]  /*a620*/  ULDC UR5, c[0x0][0x10] ;  /* 0x0000040000057ab9 */ /* 0x000fe20000000800 */
[----:B------:R-:W-:Y:S01]  /*a630*/  UMOV UR7, 0xffffffff ;  /* 0xffffffff00077882 */ /* 0x000fe20000000000 */
[----:B------:R-:W-:Y:S01]  /*a640*/  UMOV UR8, 0x1 ;  /* 0x0000000100087882 */ /* 0x000fe20000000000 */
[----:B------:R-:W-:Y:S01]  /*a650*/  UIMAD.WIDE.U32 UR4, UR4, UR5, URZ ;  /* 0x00000005040472a5 */ /* 0x000fe2000f8e003f */
[----:B------:R-:W-:Y:S01]  /*a660*/  LOP3.LUT P0, RZ, R18, 0x1f, RZ, 0xc0, !PT ;  /* 0x0000001f12ff7812 */ /* 0x000fe2000780c0ff */
[----:B------:R-:W-:Y:S01]  /*a670*/  USHF.L.U32 UR7, UR7, UR6, URZ ;  /* 0x0000000607077299 */ /* 0x000fe2000800063f */
[----:B------:R-:W-:Y:S01]  /*a680*/  BSSY B0, `(.L_x_290) ;  /* 0x00000bf000007945 */ /* 0x000fe20003800000 */
[----:B------:R-:W-:Y:S01]  /*a690*/  USHF.L.U32 UR18, UR8, UR6, URZ ;  /* 0x0000000608127299 */ /* 0x000fe2000800063f */
[----:B------:R-:W-:Y:S01]  /*a6a0*/  IMAD.MOV.U32 R13, RZ, RZ, 0x1 ;  /* 0x00000001ff0d7424 */ /* 0x000fe200078e00ff */
[----:B------:R-:W-:Y:S01]  /*a6b0*/  LOP3.LUT R11, R19, 0x2, RZ, 0xfc, !PT ;  /* 0x00000002130b7812 */ /* 0x000fe200078efcff */
[----:B------:R-:W-:Y:S01]  /*a6c0*/  ULDC UR6, c[0x0][0x14] ;  /* 0x0000050000067ab9 */ /* 0x000fe20000000800 */
[----:B------:R-:W-:Y:S01]  /*a6d0*/  PLOP3.LUT P0, PT, P0, P2, PT, 0x8a, 0x0 ;  /* 0x000000000000781c */ /* 0x000fe20000705172 */
[----:B------:R-:W-:Y:S01]  /*a6e0*/  UIMAD.WIDE.U32 UR20, UR4, UR6, URZ ;  /* 0x00000006041472a5 */ /* 0x000fe2000f8e003f */
[----:B------:R-:W-:Y:S01]  /*a6f0*/  IMAD.MOV.U32 R12, RZ, RZ, RZ ;  /* 0x000000ffff0c7224 */ /* 0x000fe200078e00ff */
[----:B------:R-:W-:-:S02]  /*a700*/  UIMAD UR13, UR5, UR6, URZ ;  /* 0x00000006050d72a4 */ /* 0x000fc4000f8e023f */
[----:B------:R-:W-:Y:S01]  /*a710*/  ULOP3.LUT UR17, URZ, UR7, URZ, 0x33, !UPT ;  /* 0x000000073f117292 */ /* 0x000fe2000f8e333f */
[----:B0-----:R-:W-:Y:S01]  /*a720*/  VIADD R0, R0, 0x1f ;  /* 0x0000001f00007836 */ /* 0x001fe20000000000 */
[----:B------:R-:W-:Y:S01]  /*a730*/  UIADD3 UR13, UR21, UR13, URZ ;  /* 0x0000000d150d7290 */ /* 0x000fe2000fffe03f */
[----:B------:R-:W-:-:S03]  /*a740*/  ULDC.64 UR22, c[0x0][0x198] ;  /* 0x0000660000167ab9 */ /* 0x000fc60000000a00 */
[----:B------:R-:W-:-:S04]  /*a750*/  SHF.R.S32.HI R3, RZ, 0x1f, R0 ;  /* 0x0000001fff037819 */ /* 0x000fc80000011400 */
[----:B------:R-:W-:Y:S01]  /*a760*/  LEA.HI R3, R3, R0, RZ, 0x5 ;  /* 0x0000000003037211 */ /* 0x000fe200078f28ff */
[----:B------:R-:W-:-:S03]  /*a770*/  IMAD.MOV.U32 R0, RZ, RZ, 0x1 ;  /* 0x00000001ff007424 */ /* 0x000fc600078e00ff */
[----:B------:R-:W-:-:S05]  /*a780*/  SHF.R.S32.HI R3, RZ, 0x5, R3 ;  /* 0x00000005ff037819 */ /* 0x000fca0000011403 */
[----:B------:R-:W-:-:S07]  /*a790*/  VIADD R10, R3, 0x1 ;  /* 0x00000001030a7836 */ /* 0x000fce0000000000 */
.L_x_302:
[----:B------:R-:W-:-:S03]  /*a7a0*/  UMOV UR4, 0xffffffff ;  /* 0xffffffff00047882 */ /* 0x000fc60000000000 */
[----:B------:R-:W-:Y:S05]  /*a7b0*/  BRA.DIV UR4, `(.L_x_291) ;  /* 0x0000000e04787947 */ /* 0x000fea000b800000 */
[----:B------:R-:W-:-:S13]  /*a7c0*/  ELECT P6, URZ, PT ;  /* 0x00000000003f782f */ /* 0x000fda00038c0000 */
.L_x_312:
[----:B------:R-:W0:Y:S01]  /*a7d0*/  LDC R4, c[0x0][0x28c] ;  /* 0x0000a300ff047b82 */ /* 0x000e220000000800 */
[----:B------:R-:W-:Y:S01]  /*a7e0*/  BSSY B1, `(.L_x_292) ;  /* 0x0000037000017945 */ /* 0x000fe20003800000 */
[----:B0-----:R-:W-:-:S13]  /*a7f0*/  ISETP.LT.OR P6, PT, R4, 0x1, !P6 ;  /* 0x000000010400780c */ /* 0x001fda00077c1670 */
[----:B------:R-:W-:Y:S05]  /*a800*/  @P6 BRA `(.L_x_293) ;  /* 0x0000000000d06947 */ /* 0x000fea0003800000 */
[----:B------:R-:W-:Y:S02]  /*a810*/  IMAD.SHL.U32 R15, R9, 0x100, RZ ;  /* 0x00000100090f7824 */ /* 0x000fe400078e00ff */
[----:B------:R-:W-:Y:S02]  /*a820*/  IMAD.SHL.U32 R18, R7, 0x80, RZ ;  /* 0x0000008007127824 */ /* 0x000fe400078e00ff */
[----:B------:R-:W-:Y:S02]  /*a830*/  IMAD.MOV.U32 R20, RZ, RZ, RZ ;  /* 0x000000ffff147224 */ /* 0x000fe400078e00ff */
[----:B------:R-:W-:Y:S02]  /*a840*/  IMAD.MOV.U32 R4, RZ, RZ, R10 ;  /* 0x000000ffff047224 */ /* 0x000fe400078e000a */
[----:B------:R-:W-:Y:S02]  /*a850*/  IMAD.MOV.U32 R5, RZ, RZ, R0 ;  /* 0x000000ffff057224 */ /* 0x000fe400078e0000 */
[----:B------:R-:W-:-:S07]  /*a860*/  IMAD.MOV.U32 R6, RZ, RZ, R12 ;  /* 0x000000ffff067224 */ /* 0x000fce00078e000c */
.L_x_297:
[----:B------:R-:W0:Y:S01]  /*a870*/  S2R R14, SR_CgaCtaId ;  /* 0x00000000000e7919 */ /* 0x000e220000008800 */
[----:B------:R-:W-:Y:S01]  /*a880*/  MOV R7, 0x400 ;  /* 0x0000040000077802 */ /* 0x000fe20000000f00 */
[----:B------:R-:W1:Y:S03]  /*a890*/  @!P2 LDC R9, c[0x0][0x500] ;  /* 0x00014000ff09ab82 */ /* 0x000e660000000800 */
[----:B0-----:R-:W-:Y:S02]  /*a8a0*/  LEA R21, R14, R7, 0x18 ;  /* 0x000000070e157211 */ /* 0x001fe400078ec0ff */
[----:B------:R-:W-:-:S03]  /*a8b0*/  SHF.L.U32 R7, R5, 0x1f, RZ ;  /* 0x0000001f05077819 */ /* 0x000fc600000006ff */
[----:B------:R-:W-:-:S04]  /*a8c0*/  IMAD R14, R6, 0x8, R21 ;  /* 0x00000008060e7824 */ /* 0x000fc800078e0215 */
[----:B------:R-:W0:Y:S02]  /*a8d0*/  SYNCS.PHASECHK.TRANS64.TRYWAIT P1, [R14+URZ+0x18], R7 ;  /* 0x000018070e0075a7 */ /* 0x000e24000802017f */
[----:B01----:R-:W-:Y:S05]  /*a8e0*/  @!P1 BRA `(.L_x_294) ;  /* 0x0000000c004c9947 */ /* 0x003fea0003800000 */
.L_x_313:
[----:B0-----:R-:W-:Y:S01]  /*a8f0*/  PRMT R7, R11, 0x9910, RZ ;  /* 0x000099100b077816 */ /* 0x001fe200000000ff */
[----:B------:R0:W-:Y:S03]  /*a900*/  @!P2 SYNCS.ARRIVE.TRANS64 RZ, [R14+URZ], R9 ;  /* 0x000000090effa9a7 */ /* 0x0001e6000800003f */
[----:B------:R-:W-:-:S13]  /*a910*/  ISETP.NE.AND P1, PT, R7, 0x2, PT ;  /* 0x000000020700780c */ /* 0x000fda0003f25270 */
[----:B0-----:R-:W-:Y:S05]  /*a920*/  @P1 BRA `(.L_x_295) ;  /* 0x0000000000041947 */ /* 0x001fea0003800000 */
[----:B------:R-:W-:Y:S01]  /*a930*/  BPT.TRAP 0x1 ;  /* 0x000000040000795c */ /* 0x000fe20000300000 */
.L_x_295:
[----:B------:R-:W-:Y:S05]  /*a940*/  @P0 BRA `(.L_x_296) ;  /* 0x0000000000040947 */ /* 0x000fea0003800000 */
[----:B------:R-:W-:Y:S01]  /*a950*/  BPT.TRAP 0x1 ;  /* 0x000000040000795c */ /* 0x000fe20000300000 */
.L_x_296:
[--C-:B------:R-:W-:Y:S01]  /*a960*/  IMAD R7, R6, 0x4000, R21.reuse ;  /* 0x0000400006077824 */ /* 0x100fe200078e0215 */
[----:B------:R-:W-:Y:S01]  /*a970*/  R2UR UR9, R14 ;  /* 0x000000000e0972ca */ /* 0x000fe200000e0000 */
[----:B------:R-:W-:Y:S01]  /*a980*/  IMAD R21, R6, 0x8000, R21 ;  /* 0x0000800006157824 */ /* 0x000fe200078e0215 */
[----:B------:R-:W-:Y:S01]  /*a990*/  UIADD3 UR4, UP0, UR22, 0xf0, URZ ;  /* 0x000000f016047890 */ /* 0x000fe2000ff1e03f */
[----:B------:R-:W-:Y:S01]  /*a9a0*/  VIADD R4, R4, 0xffffffff ;  /* 0xffffffff04047836 */ /* 0x000fe20000000000 */
[----:B------:R-:W-:Y:S01]  /*a9b0*/  R2UR UR5, R7 ;  /* 0x00000000070572ca */ /* 0x000fe200000e0000 */
[----:B------:R-:W-:Y:S01]  /*a9c0*/  UIADD3 UR24, UP1, UR22, 0x1f0, URZ ;  /* 0x000001f016187890 */ /* 0x000fe2000ff3e03f */
[----:B------:R-:W-:Y:S01]  /*a9d0*/  R2UR UR8, R21 ;  /* 0x00000000150872ca */ /* 0x000fe200000e0000 */
[----:B------:R-:W-:Y:S01]  /*a9e0*/  VIADD R6, R6, 0x1 ;  /* 0x0000000106067836 */ /* 0x000fe20000000000 */
[----:B------:R-:W-:Y:S01]  /*a9f0*/  R2UR UR11, R18 ;  /* 0x00000000120b72ca */ /* 0x000fe200000e0000 */
[----:B------:R-:W-:Y:S01]  /*aa00*/  UIADD3.X UR25, URZ, UR23, URZ, UP1, !UPT ;  /* 0x000000173f197290 */ /* 0x000fe20008ffe43f */
[----:B------:R-:W-:Y:S01]  /*aa10*/  R2UR UR10, R20 ;  /* 0x00000000140a72ca */ /* 0x000fe200000e0000 */
[----:B------:R-:W-:Y:S01]  /*aa20*/  UMOV UR6, 0x0 ;  /* 0x0000000000067882 */ /* 0x000fe20000000000 */
[----:B------:R-:W-:Y:S01]  /*aa30*/  R2UR UR12, R8 ;  /* 0x00000000080c72ca */ /* 0x000fe200000e0000 */
[----:B------:R-:W-:Y:S01]  /*aa40*/  UMOV UR7, 0x10000000 ;  /* 0x1000000000077882 */ /* 0x000fe20000000000 */
[----:B------:R-:W-:Y:S01]  /*aa50*/  R2UR UR19, R15 ;  /* 0x000000000f1372ca */ /* 0x000fe200000e0000 */
[----:B------:R-:W-:Y:S01]  /*aa60*/  VIADD R20, R20, 0x20 ;  /* 0x0000002014147836 */ /* 0x000fe20000000000 */
[----:B------:R-:W-:Y:S01]  /*aa70*/  ISETP.GT.AND P3, PT, R4, 0x1, PT ;  /* 0x000000010400780c */ /* 0x000fe20003f64270 */
[----:B------:R-:W-:Y:S01]  /*aa80*/  UIADD3 UR14, UR5, 0x100, URZ ;  /* 0x00000100050e7890 */ /* 0x000fe2000fffe03f */
[----:B------:R-:W-:Y:S01]  /*aa90*/  ISETP.NE.AND P1, PT, R6, 0x3, PT ;  /* 0x000000030600780c */ /* 0x000fe20003f25270 */
[----:B------:R-:W-:-:S02]  /*aaa0*/  UIADD3.X UR5, URZ, UR23, URZ, UP0, !UPT ;  /* 0x000000173f057290 */ /* 0x000fc400087fe43f */
[----:B------:R-:W-:Y:S01]  /*aab0*/  UIADD3 UR15, UR8, 0xc100, URZ ;  /* 0x0000c100080f7890 */ /* 0x000fe2000fffe03f */
[----:B------:R-:W-:Y:S02]  /*aac0*/  SEL R14, RZ, 0x1, P1 ;  /* 0x00000001ff0e7807 */ /* 0x000fe40000800000 */
[----:B------:R-:W-:Y:S01]  /*aad0*/  UMOV UR8, UR14 ;  /* 0x0000000e00087c82 */ /* 0x000fe20008000000 */
[----:B------:R-:W-:Y:S02]  /*aae0*/  SEL R6, R6, RZ, P1 ;  /* 0x000000ff06067207 */ /* 0x000fe40000800000 */
[----:B------:R-:W-:Y:S01]  /*aaf0*/  LOP3.LUT R5, R5, R14, RZ, 0x3c, !PT ;  /* 0x0000000e05057212 */ /* 0x000fe200078e3cff */
[----:B------:R0:W-:Y:S02]  /*ab00*/  UTMALDG.3D [UR8], [UR4], desc[UR6] ;  /* 0x00000608040075b4 */ /* 0x0001e40008011000 */
[----:B0-----:R-:W-:Y:S01]  /*ab10*/  UMOV UR8, UR15 ;  /* 0x0000000f00087c82 */ /* 0x001fe20008000000 */
[----:B------:R-:W-:-:S02]  /*ab20*/  UMOV UR11, UR19 ;  /* 0x00000013000b7c82 */ /* 0x000fc40008000000 */
[----:B------:R0:W-:Y:S02]  /*ab30*/  UTMALDG.3D [UR8], [UR24], desc[UR6] ;  /* 0x00000608180075b4 */ /* 0x0001e40008011000 */
[----:B0-----:R-:W-:Y:S05]  /*ab40*/  @P3 BRA `(.L_x_297) ;  /* 0xfffffffc00483947 */ /* 0x001fea000383ffff */
.L_x_293:
[----:B------:R-:W-:Y:S05]  /*ab50*/  BSYNC B1 ;  /* 0x0000000000017941 */ /* 0x000fea0003800000 */
.L_x_292:
[----:B------:R-:W-:Y:S01]  /*ab60*/  LOP3.LUT P3, RZ, R13, 0xff, RZ, 0xc0, !PT ;  /* 0x000000ff0dff7812 */ /* 0x000fe2000786c0ff */
[----:B------:R-:W-:Y:S01]  /*ab70*/  IMAD.IADD R12, R3, 0x1, R12 ;  /* 0x00000001030c7824 */ /* 0x000fe200078e020c */
[----:B------:R-:W-:Y:S01]  /*ab80*/  IADD3 R16, P4, R16, UR20, RZ ;  /* 0x0000001410107c10 */ /* 0x000fe2000ff9e0ff */
[----:B------:R-:W-:Y:S01]  /*ab90*/  ULDC.64 UR4, c[0x0][0x650] ;  /* 0x0001940000047ab9 */ /* 0x000fe20000000a00 */
[----:B------:R-:W-:Y:S01]  /*aba0*/  BSSY B1, `(.L_x_298) ;  /* 0x000006a000017945 */ /* 0x000fe20003800000 */
[----:B------:R-:W-:Y:S01]  /*abb0*/  IMAD.MOV.U32 R9, RZ, RZ, -0x1 ;  /* 0xffffffffff097424 */ /* 0x000fe200078e00ff */
[----:B------:R-:W-:Y:S01]  /*abc0*/  ISETP.GT.U32.AND P1, PT, R12, 0x2, PT ;  /* 0x000000020c00780c */ /* 0x000fe20003f24070 */
[----:B------:R-:W-:Y:S01]  /*abd0*/  IMAD.MOV.U32 R8, RZ, RZ, -0x1 ;  /* 0xffffffffff087424 */ /* 0x000fe200078e00ff */
[----:B------:R-:W-:Y:S02]  /*abe0*/  IADD3.X R17, R17, UR13, RZ, P4, !PT ;  /* 0x0000000d11117c10 */ /* 0x000fe4000a7fe4ff */
[----:B------:R-:W-:-:S02]  /*abf0*/  ISETP.LT.U32.AND P1, PT, R3, 0x3, P1 ;  /* 0x000000030300780c */ /* 0x000fc40000f21070 */
[----:B------:R-:W-:Y:S01]  /*ac00*/  PRMT R13, RZ, 0x7610, R13 ;  /* 0x00007610ff0d7816 */ /* 0x000fe2000000000d */
[----:B------:R-:W0:Y:S01]  /*ac10*/  @P3 S2R R5, SR_CgaCtaId ;  /* 0x0000000000053919 */ /* 0x000e220000008800 */
[----:B------:R-:W-:-:S04]  /*ac20*/  @P3 MOV R4, 0x400 ;  /* 0x0000040000043802 */ /* 0x000fc80000000f00 */
[----:B0-----:R-:W-:Y:S01]  /*ac30*/  @P3 LEA R6, R5, R4, 0x18 ;  /* 0x0000000405063211 */ /* 0x001fe200078ec0ff */
[----:B------:R-:W-:-:S03]  /*ac40*/  IMAD.WIDE.U32 R4, R12, -0x55555555, RZ ;  /* 0xaaaaaaab0c047825 */ /* 0x000fc600078e00ff */
[----:B------:R0:W-:Y:S01]  /*ac50*/  @P3 SYNCS.ARRIVE.TRANS64.A1T0 RZ, [R6+URZ+0x48], RZ ;  /* 0x000048ff06ff39a7 */ /* 0x0001e2000810003f */
[----:B------:R-:W-:Y:S02]  /*ac60*/  ISETP.GE.U32.AND P3, PT, R3, 0x3, PT ;  /* 0x000000030300780c */ /* 0x000fe40003f66070 */
[----:B------:R-:W-:Y:S02]  /*ac70*/  SHF.R.U32.HI R7, RZ, 0x1, R5 ;  /* 0x00000001ff077819 */ /* 0x000fe40000011605 */
[----:B------:R-:W-:Y:S02]  /*ac80*/  SEL R5, RZ, 0x1, !P1 ;  /* 0x00000001ff057807 */ /* 0x000fe40004800000 */
[----:B------:R-:W-:Y:S01]  /*ac90*/  ISETP.GE.U32.AND P1, PT, R16, UR4, PT ;  /* 0x0000000410007c0c */ /* 0x000fe2000bf26070 */
[----:B------:R-:W-:Y:S01]  /*aca0*/  IMAD R12, R7, -0x3, R12 ;  /* 0xfffffffd070c7824 */ /* 0x000fe200078e020c */
[----:B------:R-:W-:Y:S02]  /*acb0*/  LOP3.LUT R0, R0, R5, RZ, 0x3c, !PT ;  /* 0x0000000500007212 */ /* 0x000fe400078e3cff */
[----:B------:R-:W-:-:S02]  /*acc0*/  ISETP.GE.U32.AND.EX P1, PT, R17, UR5, PT, P1 ;  /* 0x0000000511007c0c */ /* 0x000fc4000bf26110 */
[----:B------:R-:W-:Y:S02]  /*acd0*/  PRMT R4, RZ, 0x7610, R4 ;  /* 0x00007610ff047816 */ /* 0x000fe40000000004 */
[----:B------:R-:W-:Y:S01]  /*ace0*/  @P3 LOP3.LUT R0, R0, 0x1, R7, 0x78, !PT ;  /* 0x0000000100003812 */ /* 0x000fe200078e7807 */
[----:B------:R-:W-:-:S08]  /*acf0*/  IMAD.MOV.U32 R7, RZ, RZ, -0x1 ;  /* 0xffffffffff077424 */ /* 0x000fd000078e00ff */
[----:B0-----:R-:W-:Y:S05]  /*ad00*/  @P1 BRA `(.L_x_299) ;  /* 0x00000004004c1947 */ /* 0x001fea0003800000 */
[----:B------:R-:W-:Y:S01]  /*ad10*/  ULDC.64 UR4, c[0x0][0x628] ;  /* 0x00018a0000047ab9 */ /* 0x000fe20000000a00 */
[----:B------:R-:W0:Y:S01]  /*ad20*/  S2R R15, SR_CTAID.X ;  /* 0x00000000000f7919 */ /* 0x000e220000002500 */
[----:B------:R-:W-:Y:S01]  /*ad30*/  ISETP.NE.U32.AND P1, PT, RZ, UR4, PT ;  /* 0x00000004ff007c0c */ /* 0x000fe2000bf25070 */
[----:B------:R-:W-:Y:S01]  /*ad40*/  ULDC UR7, c[0x0][0x630] ;  /* 0x00018c0000077ab9 */ /* 0x000fe20000000800 */
[----:B------:R-:W-:Y:S01]  /*ad50*/  IMAD.MOV.U32 R4, RZ, RZ, R16 ;  /* 0x000000ffff047224 */ /* 0x000fe200078e0010 */
[----:B------:R-:W1:Y:S01]  /*ad60*/  S2R R14, SR_CTAID.Y ;  /* 0x00000000000e7919 */ /* 0x000e620000002600 */
[----:B------:R-:W-:Y:S01]  /*ad70*/  ISETP.NE.AND.EX P1, PT, RZ, UR5, PT, P1 ;  /* 0x00000005ff007c0c */ /* 0x000fe2000bf25310 */
[----:B------:R-:W-:-:S12]  /*ad80*/  IMAD.MOV.U32 R5, RZ, RZ, R17 ;  /* 0x000000ffff057224 */ /* 0x000fd800078e0011 */
[----:B------:R-:W-:Y:S05]  /*ad90*/  @!P1 BRA `(.L_x_300) ;  /* 0x0000000000289947 */ /* 0x000fea0003800000 */
[----:B------:R-:W-:Y:S02]  /*ada0*/  ULDC UR6, c[0x0][0x634] ;  /* 0x00018d0000067ab9 */ /* 0x000fe40000000800 */
[----:B------:R-:W-:-:S05]  /*adb0*/  IADD3 R9, P1, R16, UR6, RZ ;  /* 0x0000000610097c10 */ /* 0x000fca000ff3e0ff */
[----:B------:R-:W-:-:S04]  /*adc0*/  IMAD.X R21, RZ, RZ, R17, P1 ;  /* 0x000000ffff157224 */ /* 0x000fc800008e0611 */
[----:B------:R-:W-:-:S04]  /*add0*/  IMAD.WIDE.U32 R6, R21, UR4, RZ ;  /* 0x0000000415067c25 */ /* 0x000fc8000f8e00ff */
[----:B------:R-:W-:-:S04]  /*ade0*/  IMAD.WIDE.U32 R6, P1, R9, UR5, R6 ;  /* 0x0000000509067c25 */ /* 0x000fc8000f820006 */
[----:B------:R-:W-:-:S04]  /*adf0*/  IMAD.WIDE.U32 R8, R9, UR4, RZ ;  /* 0x0000000409087c25 */ /* 0x000fc8000f8e00ff */
[----:B------:R-:W-:Y:S01]  /*ae00*/  IMAD.X R5, RZ, RZ, RZ, P1 ;  /* 0x000000ffff057224 */ /* 0x000fe200008e06ff */
[----:B------:R-:W-:Y:S01]  /*ae10*/  IADD3 RZ, P1, R9, R6, RZ ;  /* 0x0000000609ff7210 */ /* 0x000fe20007f3e0ff */
[----:B------:R-:W-:-:S04]  /*ae20*/  IMAD.MOV.U32 R4, RZ, RZ, R7 ;  /* 0x000000ffff047224 */ /* 0x000fc800078e0007 */
[----:B------:R-:W-:-:S08]  /*ae30*/  IMAD.WIDE.U32.X R4, R21, UR5, R4, P1 ;  /* 0x0000000515047c25 */ /* 0x000fd000088e0404 */
.L_x_300:
[--C-:B------:R-:W-:Y:S01]  /*ae40*/  SHF.R.U64 R8, R4, UR7, R5.reuse ;  /* 0x0000000704087c19 */ /* 0x100fe20008001205 */
[----:B------:R-:W-:Y:S01]  /*ae50*/  ULDC.64 UR4, c[0x0][0x620] ;  /* 0x0001880000047ab9 */ /* 0x000fe20000000a00 */
[----:B------:R-:W-:Y:S01]  /*ae60*/  SHF.R.U32.HI R4, RZ, UR7, R5 ;  /* 0x00000007ff047c19 */ /* 0x000fe20008011605 */
[----:B------:R-:W2:Y:S01]  /*ae70*/  LDC R24, c[0x0][0x144] ;  /* 0x00005100ff187b82 */ /* 0x000ea20000000800 */
[----:B------:R-:W-:Y:S01]  /*ae80*/  IADD3 R7, P1, RZ, -R8, RZ ;  /* 0x80000008ff077210 */ /* 0x000fe20007f3e0ff */
[----:B------:R-:W-:Y:S01]  /*ae90*/  ULDC.64 UR8, c[0x0][0x640] ;  /* 0x0001900000087ab9 */ /* 0x000fe20000000a00 */
[----:B0-----:R-:W-:Y:S01]  /*aea0*/  I2FP.F32.U32 R9, R15 ;  /* 0x0000000f00097245 */ /* 0x001fe20000201000 */
[----:B------:R-:W-:Y:S02]  /*aeb0*/  ULDC UR6, c[0x0][0x608] ;  /* 0x0001820000067ab9 */ /* 0x000fe40000000800 */
[----:B------:R-:W-:Y:S01]  /*aec0*/  IMAD.X R4, RZ, RZ, ~R4, P1 ;  /* 0x000000ffff047224 */ /* 0x000fe200008e0e04 */
[----:B------:R-:W-:Y:S01]  /*aed0*/  ISETP.NE.U32.AND P1, PT, RZ, UR8, PT ;  /* 0x00000008ff007c0c */ /* 0x000fe2000bf25070 */
[----:B------:R-:W0:Y:S02]  /*aee0*/  LDC R21, c[0x0][0x148] ;  /* 0x00005200ff157b82 */ /* 0x000e240000000800 */
[----:B------:R-:W-:Y:S01]  /*aef0*/  IMAD R6, R4, UR4, RZ ;  /* 0x0000000404067c24 */ /* 0x000fe2000f8e02ff */
[----:B------:R-:W-:Y:S01]  /*af00*/  ISETP.NE.AND.EX P1, PT, RZ, UR9, PT, P1 ;  /* 0x00000009ff007c0c */ /* 0x000fe2000bf25310 */
[----:B------:R-:W-:Y:S01]  /*af10*/  IMAD.WIDE.U32 R4, R7, UR4, R16 ;  /* 0x0000000407047c25 */ /* 0x000fe2000f8e0010 */
[----:B------:R-:W-:-:S03]  /*af20*/  ULDC UR4, c[0x0][0x150] ;  /* 0x0000540000047ab9 */ /* 0x000fc60000000800 */
[----:B------:R-:W-:Y:S02]  /*af30*/  IMAD R7, R7, UR5, R6 ;  /* 0x0000000507077c24 */ /* 0x000fe4000f8e0206 */
[----:B------:R-:W-:Y:S01]  /*af40*/  FMUL R6, R9, UR4 ;  /* 0x0000000409067c20 */ /* 0x000fe20008400000 */
[----:B------:R-:W-:Y:S01]  /*af50*/  ULDC UR4, c[0x0][0x618] ;  /* 0x0001860000047ab9 */ /* 0x000fe20000000800 */
[----:B------:R-:W-:Y:S01]  /*af60*/  ULDC UR5, c[0x0][0x154] ;  /* 0x0000550000057ab9 */ /* 0x000fe20000000800 */
[----:B------:R-:W-:-:S03]  /*af70*/  IMAD.IADD R5, R5, 0x1, R7 ;  /* 0x0000000105057824 */ /* 0x000fc600078e0207 */
[----:B------:R-:W3:Y:S02]  /*af80*/  F2I.U32.TRUNC.NTZ R6, R6 ;  /* 0x0000000600067305 */ /* 0x000ee4000020f000 */
[----:B------:R-:W-:Y:S02]  /*af90*/  SHF.R.U64 R9, R4, UR4, R5 ;  /* 0x0000000404097c19 */ /* 0x000fe40008001205 */
[----:B-1----:R-:W-:-:S05]  /*afa0*/  I2FP.F32.U32 R4, R14 ;  /* 0x0000000e00047245 */ /* 0x002fca0000201000 */
[----:B------:R-:W-:Y:S01]  /*afb0*/  FMUL R22, R4, UR5 ;  /* 0x0000000504167c20 */ /* 0x000fe20008400000 */
[----:B------:R-:W-:Y:S01]  /*afc0*/  SHF.R.U32.HI R4, RZ, UR4, R5 ;  /* 0x00000004ff047c19 */ /* 0x000fe20008011605 */
[----:B------:R-:W-:-:S03]  /*afd0*/  ULDC UR4, c[0x0][0x658] ;  /* 0x0001960000047ab9 */ /* 0x000fc60000000800 */
[--C-:B------:R-:W-:Y:S01]  /*afe0*/  SHF.R.U64 R20, R9, UR6, R4.reuse ;  /* 0x0000000609147c19 */ /* 0x100fe20008001204 */
[----:B------:R-:W1:Y:S01]  /*aff0*/  F2I.U32.TRUNC.NTZ R22, R22 ;  /* 0x0000001600167305 */ /* 0x000e62000020f000 */
[----:B------:R-:W-:Y:S01]  /*b000*/  SHF.R.U32.HI R5, RZ, UR6, R4 ;  /* 0x00000006ff057c19 */ /* 0x000fe20008011604 */
[----:B---3--:R-:W-:-:S03]  /*b010*/  IMAD.MOV R6, RZ, RZ, -R6 ;  /* 0x000000ffff067224 */ /* 0x008fc600078e0a06 */
[----:B------:R-:W-:Y:S01]  /*b020*/  SHF.R.U64 R18, R20, UR4, R5 ;  /* 0x0000000414127c19 */ /* 0x000fe20008001205 */
[----:B--2---:R-:W-:Y:S01]  /*b030*/  IMAD R15, R24, R6, R15 ;  /* 0x00000006180f7224 */ /* 0x004fe200078e020f */
[----:B------:R-:W-:-:S03]  /*b040*/  SHF.R.U32.HI R23, RZ, UR4, R5 ;  /* 0x00000004ff177c19 */ /* 0x000fc60008011605 */
[----:B------:R-:W-:Y:S02]  /*b050*/  IMAD.MOV.U32 R4, RZ, RZ, R18 ;  /* 0x000000ffff047224 */ /* 0x000fe400078e0012 */
[----:B------:R-:W-:Y:S01]  /*b060*/  IMAD.MOV.U32 R5, RZ, RZ, R23 ;  /* 0x000000ffff057224 */ /* 0x000fe200078e0017 */
[----:B-1----:R-:W-:Y:S06]  /*b070*/  @!P1 BRA `(.L_x_301) ;  /* 0x0000000000289947 */ /* 0x002fec0003800000 */
[----:B------:R-:W-:Y:S02]  /*b080*/  ULDC UR4, c[0x0][0x64c] ;  /* 0x0001930000047ab9 */ /* 0x000fe40000000800 */
[----:B------:R-:W-:-:S05]  /*b090*/  IADD3 R5, P1, R18, UR4, RZ ;  /* 0x0000000412057c10 */ /* 0x000fca000ff3e0ff */
[----:B------:R-:W-:-:S04]  /*b0a0*/  IMAD.X R23, RZ, RZ, R23, P1 ;  /* 0x000000ffff177224 */ /* 0x000fc800008e0617 */
[----:B------:R-:W-:-:S04]  /*b0b0*/  IMAD.WIDE.U32 R6, R23, UR8, RZ ;  /* 0x0000000817067c25 */ /* 0x000fc8000f8e00ff */
[----:B------:R-:W-:-:S04]  /*b0c0*/  IMAD.WIDE.U32 R6, P1, R5, UR9, R6 ;  /* 0x0000000905067c25 */ /* 0x000fc8000f820006 */
[----:B------:R-:W-:-:S04]  /*b0d0*/  IMAD.WIDE.U32 R4, R5, UR8, RZ ;  /* 0x0000000805047c25 */ /* 0x000fc8000f8e00ff */
[----:B------:R-:W-:Y:S01]  /*b0e0*/  IMAD.MOV.U32 R4, RZ, RZ, R7 ;  /* 0x000000ffff047224 */ /* 0x000fe200078e0007 */
[----:B------:R-:W-:Y:S01]  /*b0f0*/  IADD3 RZ, P3, R5, R6, RZ ;  /* 0x0000000605ff7210 */ /* 0x000fe20007f7e0ff */
[----:B------:R-:W-:-:S04]  /*b100*/  IMAD.X R5, RZ, RZ, RZ, P1 ;  /* 0x000000ffff057224 */ /* 0x000fc800008e06ff */
[----:B------:R-:W-:-:S08]  /*b110*/  IMAD.WIDE.U32.X R4, R23, UR9, R4, P3 ;  /* 0x0000000917047c25 */ /* 0x000fd000098e0404 */
.L_x_301:
[----:B------:R-:W-:Y:S01]  /*b120*/  ISETP.NE.AND P1, PT, R2, 0x1, PT ;  /* 0x000000010200780c */ /* 0x000fe20003f25270 */
[----:B------:R-:W-:Y:S01]  /*b130*/  ULDC UR4, c[0x0][0x648] ;  /* 0x0001920000047ab9 */ /* 0x000fe20000000800 */
[----:B------:R-:W-:Y:S01]  /*b140*/  LOP3.LUT R20, R20, UR17, RZ, 0xc0, !PT ;  /* 0x0000001114147c12 */ /* 0x000fe2000f8ec0ff */
[----:B------:R-:W-:Y:S01]  /*b150*/  IMAD.MOV R22, RZ, RZ, -R22 ;  /* 0x000000ffff167224 */ /* 0x000fe200078e0a16 */
[----:B------:R-:W-:Y:S01]  /*b160*/  SHF.R.U64 R5, R4, UR4, R5 ;  /* 0x0000000404057c19 */ /* 0x000fe20008001205 */
[----:B------:R-:W-:Y:S01]  /*b170*/  ULDC UR4, c[0x0][0x638] ;  /* 0x00018e0000047ab9 */ /* 0x000fe20000000800 */
[----:B------:R-:W-:Y:S01]  /*b180*/  LOP3.LUT R9, R9, UR16, RZ, 0xc0, !PT ;  /* 0x0000001009097c12 */ /* 0x000fe2000f8ec0ff */
[----:B------:R-:W-:Y:S01]  /*b190*/  ULDC UR5, c[0x0][0x610] ;  /* 0x0001840000057ab9 */ /* 0x000fe20000000800 */
[----:B------:R-:W-:Y:S02]  /*b1a0*/  IMAD.MOV.U32 R4, RZ, RZ, 0x1 ;  /* 0x00000001ff047424 */ /* 0x000fe400078e00ff */
[----:B------:R-:W-:-:S02]  /*b1b0*/  IMAD.MOV R7, RZ, RZ, -R5 ;  /* 0x000000ffff077224 */ /* 0x000fc400078e0a05 */
[----:B------:R-:W-:Y:S02]  /*b1c0*/  IMAD R20, R5, UR18, R20 ;  /* 0x0000001205147c24 */ /* 0x000fe4000f8e0214 */
[----:B0-----:R-:W-:Y:S02]  /*b1d0*/  @P1 IMAD R15, R21, R22, R14 ;  /* 0x00000016150f1224 */ /* 0x001fe400078e020e */
[----:B------:R-:W-:Y:S01]  /*b1e0*/  IMAD R18, R7, UR4, R18 ;  /* 0x0000000407127c24 */ /* 0x000fe2000f8e0212 */
[----:B------:R-:W-:Y:S01]  /*b1f0*/  ULDC UR4, c[0x0][0x600] ;  /* 0x0001800000047ab9 */ /* 0x000fe20000000800 */
[----:B------:R-:W-:Y:S02]  /*b200*/  IMAD R15, R20, UR5, R15 ;  /* 0x00000005140f7c24 */ /* 0x000fe4000f8e020f */
[----:B------:R-:W-:-:S05]  /*b210*/  IMAD R18, R18, UR4, R9 ;  /* 0x0000000412127c24 */ /* 0x000fca000f8e0209 */
[----:B------:R-:W-:Y:S02]  /*b220*/  SEL R9, R18, R15, !P1 ;  /* 0x0000000f12097207 */ /* 0x000fe40004800000 */
[----:B------:R-:W-:-:S07]  /*b230*/  SEL R7, R15, R18, !P1 ;  /* 0x000000120f077207 */ /* 0x000fce0004800000 */
.L_x_299:
[----:B------:R-:W-:Y:S05]  /*b240*/  BSYNC B1 ;  /* 0x0000000000017941 */ /* 0x000fea0003800000 */
.L_x_298:
[----:B------:R-:W-:-:S13]  /*b250*/  LOP3.LUT P1, RZ, R4, 0xff, RZ, 0xc0, !PT ;  /* 0x000000ff04ff7812 */ /* 0x000fda000782c0ff */
[----:B------:R-:W-:Y:S05]  /*b260*/  @P1 BRA `(.L_x_302) ;  /* 0xfffffff4004c1947 */ /* 0x000fea000383ffff */
[----:B------:R-:W-:Y:S05]  /*b270*/  BSYNC B0 ;  /* 0x0000000000007941 */ /* 0x000fea0003800000 */
.L_x_290:
[----:B------:R-:W-:-:S03]  /*b280*/  UMOV UR4, 0xffffffff ;  /* 0xffffffff00047882 */ /* 0x000fc60000000000 */
[----:B------:R-:W-:Y:S05]  /*b290*/  BRA.DIV UR4, `(.L_x_303) ;  /* 0x0000000204f47947 */ /* 0x000fea000b800000 */
[----:B------:R-:W-:-:S13]  /*b2a0*/  ELECT P6, URZ, PT ;  /* 0x00000000003f782f */ /* 0x000fda00038c0000 */
.L_x_316:
[----:B------:R-:W-:Y:S04]  /*b2b0*/  BSSY B0, `(.L_x_304) ;  /* 0x0000022000007945 */ /* 0x000fe80003800000 */
[----:B------:R-:W-:Y:S05]  /*b2c0*/  @!P6 BRA `(.L_x_305) ;  /* 0x000000000080e947 */ /* 0x000fea0003800000 */
[----:B------:R-:W-:-:S04]  /*b2d0*/  LOP3.LUT R19, R19, 0x2, RZ, 0xfc, !PT ;  /* 0x0000000213137812 */ /* 0x000fc800078efcff */
[----:B------:R-:W-:-:S13]  /*b2e0*/  ISETP.NE.AND P0, PT, R19, 0x3, PT ;  /* 0x000000031300780c */ /* 0x000fda0003f05270 */
[----:B------:R-:W-:Y:S05]  /*b2f0*/  @!P0 BRA `(.L_x_306) ;  /* 0x0000000000048947 */ /* 0x000fea0003800000 */
[----:B------:R-:W-:Y:S01]  /*b300*/  BPT.TRAP 0x1 ;  /* 0x000000040000795c */ /* 0x000fe20000300000 */
.L_x_306:
[----:B------:R-:W0:Y:S01]  /*b310*/  S2R R3, SR_CgaCtaId ;  /* 0x0000000000037919 */ /* 0x000e220000008800 */
[----:B------:R-:W-:-:S04]  /*b320*/  MOV R2, 0x400 ;  /* 0x0000040000027802 */ /* 0x000fc80000000f00 */
[----:B0-----:R-:W-:Y:S02]  /*b330*/  LEA R3, R3, R2, 0x18 ;  /* 0x0000000203037211 */ /* 0x001fe400078ec0ff */
[----:B------:R-:W-:-:S03]  /*b340*/  SHF.L.U32 R2, R0, 0x1f, RZ ;  /* 0x0000001f00027819 */ /* 0x000fc600000006ff */
[----:B------:R-:W-:-:S04]  /*b350*/  VIADD R3, R3, 0x18 ;  /* 0x0000001803037836 */ /* 0x000fc80000000000 */
[C---:B------:R-:W-:Y:S02]  /*b360*/  IMAD R7, R12.reuse, 0x8, R3 ;  /* 0x000000080c077824 */ /* 0x040fe400078e0203 */
[----:B------:R-:W-:Y:S02]  /*b370*/  VIADD R12, R12, 0x1 ;  /* 0x000000010c0c7836 */ /* 0x000fe40000000000 */
[----:B------:R-:W0:Y:S03]  /*b380*/  SYNCS.PHASECHK.TRANS64.TRYWAIT P0, [R7+URZ], R2 ;  /* 0x00000002070075a7 */ /* 0x000e26000800017f */
[----:B------:R-:W-:-:S04]  /*b390*/  ISETP.NE.AND P1, PT, R12, 0x3, PT ;  /* 0x000000030c00780c */ /* 0x000fc80003f25270 */
[----:B------:R-:W-:Y:S02]  /*b3a0*/  SEL R5, RZ, 0x1, P1 ;  /* 0x00000001ff057807 */ /* 0x000fe40000800000 */
[----:B------:R-:W-:Y:S02]  /*b3b0*/  SEL R12, R12, RZ, P1 ;  /* 0x000000ff0c0c7207 */ /* 0x000fe40000800000 */
[----:B------:R-:W-:-:S03]  /*b3c0*/  LOP3.LUT R5, R0, R5, RZ, 0x3c, !PT ;  /* 0x0000000500057212 */ /* 0x000fc600078e3cff */
[----:B------:R-:W-:Y:S01]  /*b3d0*/  IMAD R9, R12, 0x8, R3 ;  /* 0x000000080c097824 */ /* 0x000fe200078e0203 */
[----:B------:R-:W-:Y:S01]  /*b3e0*/  SHF.L.U32 R4, R5, 0x1f, RZ ;  /* 0x0000001f05047819 */ /* 0x000fe200000006ff */
[----:B0-----:R-:W-:Y:S06]  /*b3f0*/  @!P0 BRA `(.L_x_307) ;  /* 0x0000000000bc8947 */ /* 0x001fec0003800000 */
.L_x_317:
[----:B------:R-:W1:Y:S01]  /*b400*/  SYNCS.PHASECHK.TRANS64.TRYWAIT P0, [R9+URZ], R4 ;  /* 0x00000004090075a7 */ /* 0x000e62000800017f */
[----:B------:R-:W-:-:S05]  /*b410*/  VIADD R0, R12, 0x1 ;  /* 0x000000010c007836 */ /* 0x000fca0000000000 */
[----:B------:R-:W-:-:S04]  /*b420*/  ISETP.NE.AND P1, PT, R0, 0x3, PT ;  /* 0x000000030000780c */ /* 0x000fc80003f25270 */
[----:B0-----:R-:W-:Y:S02]  /*b430*/  SEL R2, RZ, 0x1, P1 ;  /* 0x00000001ff027807 */ /* 0x001fe40000800000 */
[----:B------:R-:W-:Y:S02]  /*b440*/  SEL R0, R0, RZ, P1 ;  /* 0x000000ff00007207 */ /* 0x000fe40000800000 */
[----:B------:R-:W-:Y:S01]  /*b450*/  LOP3.LUT R2, R5, R2, RZ, 0x3c, !PT ;  /* 0x0000000205027212 */ /* 0x000fe200078e3cff */
[----:B-1----:R-:W-:Y:S06]  /*b460*/  @!P0 BRA `(.L_x_308) ;  /* 0x0000000000b48947 */ /* 0x002fec0003800000 */
.L_x_318:
[----:B------:R-:W-:Y:S01]  /*b470*/  IMAD R3, R0, 0x8, R3 ;  /* 0x0000000800037824 */ /* 0x000fe200078e0203 */
[----:B------:R-:W-:-:S07]  /*b480*/  SHF.L.U32 R0, R2, 0x1f, RZ ;  /* 0x0000001f02007819 */ /* 0x000fce00000006ff */
.L_x_309:
[----:B-1----:R1:W2:Y:S02]  /*b490*/  SYNCS.PHASECHK.TRANS64.TRYWAIT P0, [R3+URZ], R0 ;  /* 0x00000000030075a7 */ /* 0x0022a4000800017f */
[----:B--2---:R-:W-:Y:S05]  /*b4a0*/  @!P0 NANOSLEEP.SYNCS 0x989680 ;  /* 0x009896800000895d */ /* 0x004fea0003900000 */
[----:B------:R-:W2:Y:S02]  /*b4b0*/  @!P0 SYNCS.PHASECHK.TRANS64 P0, [R3+URZ], R0 ;  /* 0x00000000030085a7 */ /* 0x000ea4000800007f */
[----:B--2---:R-:W-:Y:S05]  /*b4c0*/  @!P0 BRA `(.L_x_309) ;  /* 0xfffffffc00f08947 */ /* 0x004fea000383ffff */
.L_x_305:
[----:B------:R-:W-:Y:S05]  /*b4d0*/  BSYNC B0 ;  /* 0x0000000000007941 */ /* 0x000fea0003800000 */
.L_x_304:
[----:B------:R-:W-:Y:S05]  /*b4e0*/  EXIT ;  /* 0x000000000000794d */ /* 0x000fea0003800000 */
.L_x_17:
[----:B---3--:R3:W4:Y:S02]  /*b4f0*/  SYNCS.PHASECHK.TRANS64.TRYWAIT P1, [R3+URZ], R0 ;  /* 0x00000000030075a7 */ /* 0x008724000802017f */
[----:B----4-:R-:W-:Y:S05]  /*b500*/  @!P1 NANOSLEEP.SYNCS 0x989680 ;  /* 0x009896800000995d */ /* 0x010fea0003900000 */
[----:B------:R-:W4:Y:S02]  /*b510*/  @!P1 SYNCS.PHASECHK.TRANS64 P1, [R3+URZ], R0 ;  /* 0x00000000030095a7 */ /* 0x000f24000802007f */
[----:B----4-:R-:W-:Y:S05]  /*b520*/  @!P1 BRA `(.L_x_17) ;  /* 0xfffffffc00f09947 */ /* 0x010fea000383ffff */
[----:B------:R-:W-:Y:S05]  /*b530*/  BRA `(.L_x_16) ;  /* 0xffffff5c002c7947 */ /* 0x000fea000383ffff */
.L_x_22:
[----:B-1----:R-:W-:-:S04]  /*b540*/  IMAD.U32 R4, RZ, RZ, UR8 ;  /* 0x00000008ff047e24 */ /* 0x002fc8000f8e00ff */
[----:B------:R1:W2:Y:S03]  /*b550*/  SYNCS.PHASECHK.TRANS64.TRYWAIT P1, [R4+URZ], R3 ;  /* 0x00000003040075a7 */ /* 0x0002a6000802017f */
[----:B--2---:R-:W-:Y:S05]  /*b560*/  @!P1 NANOSLEEP.SYNCS 0x989680 ;  /* 0x009896800000995d */ /* 0x004fea0003900000 */
[----:B------:R-:W2:Y:S02]  /*b570*/  @!P1 SYNCS.PHASECHK.TRANS64 P1, [R4+URZ], R3 ;  /* 0x00000003040095a7 */ /* 0x000ea4000802007f */
[----:B--2---:R-:W-:Y:S05]  /*b580*/  @!P1 BRA `(.L_x_22) ;  /* 0xfffffffc00ec9947 */ /* 0x004fea000383ffff */
[----:B------:R-:W-:Y:S05]  /*b590*/  BRA `(.L_x_21) ;  /* 0xffffff6000187947 */ /* 0x000fea000383ffff */
.L_x_291:
[----:B------:R-:W-:Y:S01]  /*b5a0*/  BSSY B1, `(.L_x_310) ;  /* 0x0000006000017945 */ /* 0x000fe20003800000 */
[----:B------:R-:W-:-:S07]  /*b5b0*/  IMAD.MOV.U32 R15, RZ, RZ, -0x1 ;  /* 0xffffffffff0f7424 */ /* 0x000fce00078e00ff */
[----:B------:R-:W-:Y:S05]  /*b5c0*/  WARPSYNC.COLLECTIVE R15, `(.L_x_311) ;  /* 0x000000000f0c7348 */ /* 0x000fea0003c00000 */
[----:B------:R-:W-:Y:S02]  /*b5d0*/  ELECT P6, UR62, PT ;  /* 0x00000000003e782f */ /* 0x000fe400038c0000 */
[----:B------:R-:W-:Y:S01]  /*b5e0*/  MOV R14, UR62 ;  /* 0x0000003e000e7c02 */ /* 0x000fe20008000f00 */
[----:B------:R-:W-:Y:S10]  /*b5f0*/  ENDCOLLECTIVE ;  /* 0x000000000000791b */ /* 0x000ff40003800000 */
.L_x_311:
[----:B------:R-:W-:Y:S05]  /*b600*/  BSYNC B1 ;  /* 0x0000000000017941 */ /* 0x000fea0003800000 */
.L_x_310:
[----:B------:R-:W-:Y:S05]  /*b610*/  BRA `(.L_x_312) ;  /* 0xfffffff0006c7947 */ /* 0x000fea000383ffff */
.L_x_294:
[----:B0-----:R0:W1:Y:S02]  /*b620*/  SYNCS.PHASECHK.TRANS64.TRYWAIT P1, [R14+URZ+0x18], R7 ;  /* 0x000018070e0075a7 */ /* 0x001064000802017f */
[----:B-1----:R-:W-:Y:S05]  /*b630*/  @!P1 NANOSLEEP.SYNCS 0x989680 ;  /* 0x009896800000995d */ /* 0x002fea0003900000 */
[----:B------:R-:W1:Y:S02]  /*b640*/  @!P1 SYNCS.PHASECHK.TRANS64 P1, [R14+URZ+0x18], R7 ;  /* 0x000018070e0095a7 */ /* 0x000e64000802007f */
[----:B-1----:R-:W-:Y:S05]  /*b650*/  @!P1 BRA `(.L_x_294) ;  /* 0xfffffffc00f09947 */ /* 0x002fea000383ffff */
[----:B------:R-:W-:Y:S05]  /*b660*/  BRA `(.L_x_313) ;  /* 0xfffffff000a07947 */ /* 0x000fea000383ffff */
.L_x_303:
[----:B------:R-:W-:Y:S01]  /*b670*/  BSSY B0, `(.L_x_314) ;  /* 0x0000006000007945 */ /* 0x000fe20003800000 */
[----:B------:R-:W-:-:S07]  /*b680*/  IMAD.MOV.U32 R15, RZ, RZ, -0x1 ;  /* 0xffffffffff0f7424 */ /* 0x000fce00078e00ff */
[----:B------:R-:W-:Y:S05]  /*b690*/  WARPSYNC.COLLECTIVE R15, `(.L_x_315) ;  /* 0x000000000f0c7348 */ /* 0x000fea0003c00000 */
[----:B------:R-:W-:Y:S02]  /*b6a0*/  ELECT P6, UR62, PT ;  /* 0x00000000003e782f */ /* 0x000fe400038c0000 */
[----:B------:R-:W-:Y:S01]  /*b6b0*/  MOV R14, UR62 ;  /* 0x0000003e000e7c02 */ /* 0x000fe20008000f00 */
[----:B------:R-:W-:Y:S10]  /*b6c0*/  ENDCOLLECTIVE ;  /* 0x000000000000791b */ /* 0x000ff40003800000 */
.L_x_315:
[----:B------:R-:W-:Y:S05]  /*b6d0*/  BSYNC B0 ;  /* 0x0000000000007941 */ /* 0x000fea0003800000 */
.L_x_314:
[----:B------:R-:W-:Y:S05]  /*b6e0*/  BRA `(.L_x_316) ;  /* 0xfffffff800f07947 */ /* 0x000fea000383ffff */
.L_x_307:
[----:B0-----:R0:W1:Y:S02]  /*b6f0*/  SYNCS.PHASECHK.TRANS64.TRYWAIT P0, [R7+URZ], R2 ;  /* 0x00000002070075a7 */ /* 0x001064000800017f */
[----:B-1----:R-:W-:Y:S05]  /*b700*/  @!P0 NANOSLEEP.SYNCS 0x989680 ;  /* 0x009896800000895d */ /* 0x002fea0003900000 */
[----:B------:R-:W1:Y:S02]  /*b710*/  @!P0 SYNCS.PHASECHK.TRANS64 P0, [R7+URZ], R2 ;  /* 0x00000002070085a7 */ /* 0x000e64000800007f */
[----:B-1----:R-:W-:Y:S05]  /*b720*/  @!P0 BRA `(.L_x_307) ;  /* 0xfffffffc00f08947 */ /* 0x002fea000383ffff */
[----:B------:R-:W-:Y:S05]  /*b730*/  BRA `(.L_x_317) ;  /* 0xfffffffc00307947 */ /* 0x000fea000383ffff */
.L_x_308:
[----:B0-----:R0:W1:Y:S02]  /*b740*/  SYNCS.PHASECHK.TRANS64.TRYWAIT P0, [R9+URZ], R4 ;  /* 0x00000004090075a7 */ /* 0x001064000800017f */
[----:B-1----:R-:W-:Y:S05]  /*b750*/  @!P0 NANOSLEEP.SYNCS 0x989680 ;  /* 0x009896800000895d */ /* 0x002fea0003900000 */
[----:B------:R-:W1:Y:S02]  /*b760*/  @!P0 SYNCS.PHASECHK.TRANS64 P0, [R9+URZ], R4 ;  /* 0x00000004090085a7 */ /* 0x000e64000800007f */
[----:B-1----:R-:W-:Y:S05]  /*b770*/  @!P0 BRA `(.L_x_308) ;  /* 0xfffffffc00f08947 */ /* 0x002fea000383ffff */
[----:B------:R-:W-:Y:S05]  /*b780*/  BRA `(.L_x_318) ;  /* 0xfffffffc00387947 */ /* 0x000fea000383ffff */
.L_x_319:
[----:B------:R-:W-:-:S00]  /*b790*/  BRA `(.L_x_319) ;  /* 0xfffffffc00fc7947 */ /* 0x000fc0000383ffff */
[----:B------:R-:W-:-:S00]  /*b7a0*/  NOP ;  /* 0x0000000000007918 */ /* 0x000fc00000000000 */
        /* <DEDUP_REMOVED lines=13> */
.L_x_320:


//--------------------- .nv.global.init           --------------------------
	.section	.nv.global.init,"aw",@progbits
.nv.global.init:
	.type		$str$22,@object
	.size		$str$22,($str$23 - $str$22)
$str$22:
        /*0000*/ 	.byte	0x6b, 0x5f, 0x74, 0x69, 0x6c, 0x65, 0x5f, 0x63, 0x6f, 0x75, 0x6e, 0x74, 0x20, 0x3e, 0x3d, 0x20
        /*0010*/ 	.byte	0x31, 0x00
	.type		$str$23,@object
	.size		$str$23,(__unnamed_1 - $str$23)
$str$23:
        /*0012*/ 	.byte	0x2f, 0x74, 0x6d, 0x70, 0x2f, 0x63, 0x75, 0x74, 0x6c, 0x61, 0x73, 0x73, 0x5f, 0x73, 0x77, 0x65
        /*0022*/ 	.byte	0x65, 0x70, 0x5f, 0x73, 0x72, 0x63, 0x2f, 0x69, 0x6e, 0x63, 0x6c, 0x75, 0x64, 0x65, 0x2f, 0x63
        /*0032*/ 	.byte	0x75, 0x74, 0x6c, 0x61, 0x73, 0x73, 0x2f, 0x67, 0x65, 0x6d, 0x6d, 0x2f, 0x63, 0x6f, 0x6c, 0x6c
        /*0042*/ 	.byte	0x65, 0x63, 0x74, 0x69, 0x76, 0x65, 0x2f, 0x73, 0x6d, 0x39, 0x30, 0x5f, 0x6d, 0x6d, 0x61, 0x5f
        /*0052*/ 	.byte	0x74, 0x6d, 0x61, 0x5f, 0x67, 0x6d, 0x6d, 0x61, 0x5f, 0x73, 0x73, 0x5f, 0x77, 0x61, 0x72, 0x70
        /*0062*/ 	.byte	0x73, 0x70, 0x65, 0x63, 0x69, 0x61, 0x6c, 0x69, 0x7a, 0x65, 0x64, 0x2e, 0x68, 0x70, 0x70, 0x00
	.type		__unnamed_1,@object
	.size		__unnamed_1,(.L_0 - __unnamed_1)
__unnamed_1:
        /*0072*/ 	.byte	0x76, 0x6f, 0x69, 0x64, 0x20, 0x63, 0x75, 0x74, 0x6c, 0x61, 0x73, 0x73, 0x3a, 0x3a, 0x67, 0x65
        /* <DEDUP_REMOVED lines=177> */
.L_0:


//--------------------- .nv.shared._ZN7cutlass13device_kernelINS_4gemm6kernel13GemmUniversalIN4cute5tupleIJiiiiEEENS1_10collective13CollectiveMmaINS1_34MainloopSm90TmaGmmaWarpSpecializedILi3ENS5_IJNS4_1CILi1EEESB_SB_EEENS1_35KernelTmaWarpSpecializedCooperativeEEENS5_IJNSA_ILi128EEENSA_ILi256EEENSA_ILi32EEEEEENS_10tfloat32_tENS5_IJlSB_lEEESJ_SK_NS4_8TiledMMAINS4_8MMA_AtomIJNS4_4SM904GMMA30MMA_64x256x8_F32TF32TF32_SS_TNILNSO_7ScaleInE1ELSQ_1EEEEEENS4_6LayoutINS5_IJNSA_ILi2EEESB_SB_EEENS5_IJSB_NSA_ILi0EEESW_EEEEENS5_IJNS4_10UnderscoreESZ_SZ_EEEEENS4_13SM90_TMA_LOADENS4_14ComposedLayoutINS4_7SwizzleILi3ELi4ELi3EEENS4_18smem_ptr_flag_bitsILi32EEENST_INS5_IJNSA_ILi8EEESH_EEENS5_IJSH_SB_EEEEEEEvNS4_8identityES12_S1C_vS1D_EENS_8epilogue10collective6detail29Sm90TmaWarpSpecializedAdapterINS1G_15DefaultEpilogueISJ_SK_SK_NS1F_6thread17LinearCombinationISJ_Li1EffLNS1K_9ScaleType4KindE0ELNS_15FloatRoundStyleE2ESJ_EENS1_15EpilogueDefaultEEEEEvvEEEEvNT_6ParamsE --------------------------
	.section	.nv.shared._ZN7cutlass13device_kernelINS_4gemm6kernel13GemmUniversalIN4cute5tupleIJiiiiEEENS1_10collective13CollectiveMmaINS1_34MainloopSm90TmaGmmaWarpSpecializedILi3ENS5_IJNS4_1CILi1EEESB_SB_EEENS1_35KernelTmaWarpSpecializedCooperativeEEENS5_IJNSA_ILi128EEENSA_ILi256EEENSA_ILi32EEEEEENS_10tfloat32_tENS5_IJlSB_lEEESJ_SK_NS4_8TiledMMAINS4_8MMA_AtomIJNS4_4SM904GMMA30MMA_64x256x8_F32TF32TF32_SS_TNILNSO_7ScaleInE1ELSQ_1EEEEEENS4_6LayoutINS5_IJNSA_ILi2EEESB_SB_EEENS5_IJSB_NSA_ILi0EEESW_EEEEENS5_IJNS4_10UnderscoreESZ_SZ_EEEEENS4_13SM90_TMA_LOADENS4_14ComposedLayoutINS4_7SwizzleILi3ELi4ELi3EEENS4_18smem_ptr_flag_bitsILi32EEENST_INS5_IJNSA_ILi8EEESH_EEENS5_IJSH_SB_EEEEEEEvNS4_8identityES12_S1C_vS1D_EENS_8epilogue10collective6detail29Sm90TmaWarpSpecializedAdapterINS1G_15DefaultEpilogueISJ_SK_SK_NS1F_6thread17LinearCombinationISJ_Li1EffLNS1K_9ScaleType4KindE0ELNS_15FloatRoundStyleE2ESJ_EENS1_15EpilogueDefaultEEEEEvvEEEEvNT_6ParamsE,"aw",@nobits
	.sectionflags	@""
	.align	16
	.zero		1024


//--------------------- .nv.shared.reserved.0     --------------------------
	.section	.nv.shared.reserved.0,"aw",@nobits
	.weak		__nv_reservedSMEM_offset_0_alias
	.size		__nv_reservedSMEM_offset_0_alias, 0, 0
	.other		__nv_reservedSMEM_offset_0_alias,@"STO_CUDA_RESERVED_SHARED STV_DEFAULT"
__nv_reservedSMEM_offset_0_alias:
	.zero		0


//--------------------- .nv.global                --------------------------
	.section	.nv.global,"aw",@nobits
.nv.global:
	.type		_ZN39_INTERNAL_04f2366e_4_k_cu_8bfea1c0_60264cute1_E,@object
	.size		_ZN39_INTERNAL_04f2366e_4_k_cu_8bfea1c0_60264cute1_E,(_ZN39_INTERNAL_04f2366e_4_k_cu_8bfea1c0_60264cuda3std3__45__cpo6cbeginE - _ZN39_INTERNAL_04f2366e_4_k_cu_8bfea1c0_60264cute1_E)
_ZN39_INTERNAL_04f2366e_4_k_cu_8bfea1c0_60264cute1_E:
	.zero		1
	.type		_ZN39_INTERNAL_04f2366e_4_k_cu_8bfea1c0_60264cuda3std3__45__cpo6cbeginE,@object
	.size		_ZN39_INTERNAL_04f2366e_4_k_cu_8bfea1c0_60264cuda3std3__45__cpo6cbeginE,(_ZN39_INTERNAL_04f2366e_4_k_cu_8bfea1c0_60264cuda3std3__48in_placeE - _ZN39_INTERNAL_04f2366e_4_k_cu_8bfea1c0_60264cuda3std3__45__cpo6cbeginE)
_ZN39_INTERNAL_04f2366e_4_k_cu_8bfea1c0_60264cuda3std3__45__cpo6cbeginE:
	.zero		1
	.type		_ZN39_INTERNAL_04f2366e_4_k_cu_8bfea1c0_60264cuda3std3__48in_placeE,@object
	.size		_ZN39_INTERNAL_04f2366e_4_k_cu_8bfea1c0_60264cuda3std3__48in_placeE,(_ZN39_INTERNAL_04f2366e_4_k_cu_8bfea1c0_60264cuda3std6ranges3__45__cpo9iter_moveE - _ZN39_INTERNAL_04f2366e_4_k_cu_8bfea1c0_60264cuda3std3__48in_placeE)
_ZN39_INTERNAL_04f2366e_4_k_cu_8bfea1c0_60264cuda3std3__48in_placeE:
	.zero		1
	.type		_ZN39_INTERNAL_04f2366e_4_k_cu_8bfea1c0_60264cuda3std6ranges3__45__cpo9iter_moveE,@object
	.size		_ZN39_INTERNAL_04f2366e_4_k_cu_8bfea1c0_60264cuda3std6ranges3__45__cpo9iter_moveE,(_ZN39_INTERNAL_04f2366e_4_k_cu_8bfea1c0_60264cuda3std3__45__cpo5beginE - _ZN39_INTERNAL_04f2366e_4_k_cu_8bfea1c0_60264cuda3std6ranges3__45__cpo9iter_moveE)
_ZN39_INTERNAL_04f2366e_4_k_cu_8bfea1c0_60264cuda3std6ranges3__45__cpo9iter_moveE:
	.zero		1
	.type		_ZN39_INTERNAL_04f2366e_4_k_cu_8bfea1c0_60264cuda3std3__45__cpo5beginE,@object
	.size		_ZN39_INTERNAL_04f2366e_4_k_cu_8bfea1c0_60264cuda3std3__45__cpo5beginE,(_ZN39_INTERNAL_04f2366e_4_k_cu_8bfea1c0_60264cuda3std3__441_GLOBAL__N__04f2366e_4_k_cu_8bfea1c0_60266ignoreE - _ZN39_INTERNAL_04f2366e_4_k_cu_8bfea1c0_60264cuda3std3__45__cpo5beginE)
_ZN39_INTERNAL_04f2366e_4_k_cu_8bfea1c0_60264cuda3std3__45__cpo5beginE:
	.zero		1
	.type		_ZN39_INTERNAL_04f2366e_4_k_cu_8bfea1c0_60264cuda3std3__441_GLOBAL__N__04f2366e_4_k_cu_8bfea1c0_60266ignoreE,@object
	.size		_ZN39_INTERNAL_04f2366e_4_k_cu_8bfea1c0_60264cuda3std3__441_GLOBAL__N__04f2366e_4_k_cu_8bfea1c0_60266ignoreE,(_ZN39_INTERNAL_04f2366e_4_k_cu_8bfea1c0_60264cute7productE - _ZN39_INTERNAL_04f2366e_4_k_cu_8bfea1c0_60264cuda3std3__441_GLOBAL__N__04f2366e_4_k_cu_8bfea1c0_60266ignoreE)
_ZN39_INTERNAL_04f2366e_4_k_cu_8bfea1c0_60264cuda3std3__441_GLOBAL__N__04f2366e_4_k_cu_8bfea1c0_60266ignoreE:
	.zero		1
	.type		_ZN39_INTERNAL_04f2366e_4_k_cu_8bfea1c0_60264cute7productE,@object
	.size		_ZN39_INTERNAL_04f2366e_4_k_cu_8bfea1c0_60264cute7productE,(_ZN39_INTERNAL_04f2366e_4_k_cu_8bfea1c0_60264cuda3std3__45__cpo3endE - _ZN39_INTERNAL_04f2366e_4_k_cu_8bfea1c0_60264cute7productE)
_ZN39_INTERNAL_04f2366e_4_k_cu_8bfea1c0_60264cute7productE:
	.zero		1
	.type		_ZN39_INTERNAL_04f2366e_4_k_cu_8bfea1c0_60264cuda3std3__45__cpo3endE,@object
	.size		_ZN39_INTERNAL_04f2366e_4_k_cu_8bfea1c0_60264cuda3std3__45__cpo3endE,(_ZN39_INTERNAL_04f2366e_4_k_cu_8bfea1c0_60264cuda3std3__419piecewise_constructE - _ZN39_INTERNAL_04f2366e_4_k_cu_8bfea1c0_60264cuda3std3__45__cpo3endE)
_ZN39_INTERNAL_04f2366e_4_k_cu_8bfea1c0_60264cuda3std3__45__cpo3endE:
	.zero		1
	.type		_ZN39_INTERNAL_04f2366e_4_k_cu_8bfea1c0_60264cuda3std3__419piecewise_constructE,@object
	.size		_ZN39_INTERNAL_04f2366e_4_k_cu_8bfea1c0_60264cuda3std3__419piecewise_constructE,(_ZN39_INTERNAL_04f2366e_4_k_cu_8bfea1c0_60264cuda3std3__45__cpo4cendE - _ZN39_INTERNAL_04f2366e_4_k_cu_8bfea1c0_60264cuda3std3__419piecewise_constructE)
_ZN39_INTERNAL_04f2366e_4_k_cu_8bfea1c0_60264cuda3std3__419piecewise_constructE:
	.zero		1
	.type		_ZN39_INTERNAL_04f2366e_4_k_cu_8bfea1c0_60264cuda3std3__45__cpo4cendE,@object
	.size		_ZN39_INTERNAL_04f2366e_4_k_cu_8bfea1c0_60264cuda3std3__45__cpo4cendE,(_ZN39_INTERNAL_04f2366e_4_k_cu_8bfea1c0_60264cuda3std6ranges3__45__cpo4swapE - _ZN39_INTERNAL_04f2366e_4_k_cu_8bfea1c0_60264cuda3std3__45__cpo4cendE)
_ZN39_INTERNAL_04f2366e_4_k_cu_8bfea1c0_60264cuda3std3__45__cpo4cendE:
	.zero		1
	.type		_ZN39_INTERNAL_04f2366e_4_k_cu_8bfea1c0_60264cuda3std6ranges3__45__cpo4swapE,@object
	.size		_ZN39_INTERNAL_04f2366e_4_k_cu_8bfea1c0_60264cuda3std6ranges3__45__cpo4swapE,(.L_8 - _ZN39_INTERNAL_04f2366e_4_k_cu_8bfea1c0_60264cuda3std6ranges3__45__cpo4swapE)
_ZN39_INTERNAL_04f2366e_4_k_cu_8bfea1c0_60264cuda3std6ranges3__45__cpo4swapE:
	.zero		1
.L_8:


//--------------------- .nv.constant0._ZN7cutlass13device_kernelINS_4gemm6kernel13GemmUniversalIN4cute5tupleIJiiiiEEENS1_10collective13CollectiveMmaINS1_34MainloopSm90TmaGmmaWarpSpecializedILi3ENS5_IJNS4_1CILi1EEESB_SB_EEENS1_35KernelTmaWarpSpecializedCooperativeEEENS5_IJNSA_ILi128EEENSA_ILi256EEENSA_ILi32EEEEEENS_10tfloat32_tENS5_IJlSB_lEEESJ_SK_NS4_8TiledMMAINS4_8MMA_AtomIJNS4_4SM904GMMA30MMA_64x256x8_F32TF32TF32_SS_TNILNSO_7ScaleInE1ELSQ_1EEEEEENS4_6LayoutINS5_IJNSA_ILi2EEESB_SB_EEENS5_IJSB_NSA_ILi0EEESW_EEEEENS5_IJNS4_10UnderscoreESZ_SZ_EEEEENS4_13SM90_TMA_LOADENS4_14ComposedLayoutINS4_7SwizzleILi3ELi4ELi3EEENS4_18smem_ptr_flag_bitsILi32EEENST_INS5_IJNSA_ILi8EEESH_EEENS5_IJSH_SB_EEEEEEEvNS4_8identityES12_S1C_vS1D_EENS_8epilogue10collective6detail29Sm90TmaWarpSpecializedAdapterINS1G_15DefaultEpilogueISJ_SK_SK_NS1F_6thread17LinearCombinationISJ_Li1EffLNS1K_9ScaleType4KindE0ELNS_15FloatRoundStyleE2ESJ_EENS1_15EpilogueDefaultEEEEEvvEEEEvNT_6ParamsE --------------------------
	.section	.nv.constant0._ZN7cutlass13device_kernelINS_4gemm6kernel13GemmUniversalIN4cute5tupleIJiiiiEEENS1_10collective13CollectiveMmaINS1_34MainloopSm90TmaGmmaWarpSpecializedILi3ENS5_IJNS4_1CILi1EEESB_SB_EEENS1_35KernelTmaWarpSpecializedCooperativeEEENS5_IJNSA_ILi128EEENSA_ILi256EEENSA_ILi32EEEEEENS_10tfloat32_tENS5_IJlSB_lEEESJ_SK_NS4_8TiledMMAINS4_8MMA_AtomIJNS4_4SM904GMMA30MMA_64x256x8_F32TF32TF32_SS_TNILNSO_7ScaleInE1ELSQ_1EEEEEENS4_6LayoutINS5_IJNSA_ILi2EEESB_SB_EEENS5_IJSB_NSA_ILi0EEESW_EEEEENS5_IJNS4_10UnderscoreESZ_SZ_EEEEENS4_13SM90_TMA_LOADENS4_14ComposedLayoutINS4_7SwizzleILi3ELi4ELi3EEENS4_18smem_ptr_flag_bitsILi32EEENST_INS5_IJNSA_ILi8EEESH_EEENS5_IJSH_SB_EEEEEEEvNS4_8identityES12_S1C_vS1D_EENS_8epilogue10collective6detail29Sm90TmaWarpSpecializedAdapterINS1G_15DefaultEpilogueISJ_SK_SK_NS1F_6thread17LinearCombinationISJ_Li1EffLNS1K_9ScaleType4KindE0ELNS_15FloatRoundStyleE2ESJ_EENS1_15EpilogueDefaultEEEEEvvEEEEvNT_6ParamsE,"a",@progbits
	.sectionflags	@""
	.align	4
.nv.constant0._ZN7cutlass13device_kernelINS_4gemm6kernel13GemmUniversalIN4cute5tupleIJiiiiEEENS1_10collective13CollectiveMmaINS1_34MainloopSm90TmaGmmaWarpSpecializedILi3ENS5_IJNS4_1CILi1EEESB_SB_EEENS1_35KernelTmaWarpSpecializedCooperativeEEENS5_IJNSA_ILi128EEENSA_ILi256EEENSA_ILi32EEEEEENS_10tfloat32_tENS5_IJlSB_lEEESJ_SK_NS4_8TiledMMAINS4_8MMA_AtomIJNS4_4SM904GMMA30MMA_64x256x8_F32TF32TF32_SS_TNILNSO_7ScaleInE1ELSQ_1EEEEEENS4_6LayoutINS5_IJNSA_ILi2EEESB_SB_EEENS5_IJSB_NSA_ILi0EEESW_EEEEENS5_IJNS4_10UnderscoreESZ_SZ_EEEEENS4_13SM90_TMA_LOADENS4_14ComposedLayoutINS4_7SwizzleILi3ELi4ELi3EEENS4_18smem_ptr_flag_bitsILi32EEENST_INS5_IJNSA_ILi8EEESH_EEENS5_IJSH_SB_EEEEEEEvNS4_8identityES12_S1C_vS1D_EENS_8epilogue10collective6detail29Sm90TmaWarpSpecializedAdapterINS1G_15DefaultEpilogueISJ_SK_SK_NS1F_6thread17LinearCombinationISJ_Li1EffLNS1K_9ScaleType4KindE0ELNS_15FloatRoundStyleE2ESJ_EENS1_15EpilogueDefaultEEEEEvvEEEEvNT_6ParamsE:
	.zero		1664


//--------------------- SYMBOLS --------------------------

	.type		.nv.reservedSmem.offset0,@object
	.size		.nv.reservedSmem.offset0,0x4
	.type		__assertfail,@function
